	.target	sm_100a

	.elftype	@"ET_EXEC"


//--------------------- .note.nv.tkinfo           --------------------------
	.section	.note.nv.tkinfo,"",@"SHT_NOTE"
	.sectionflags	@"SHF_NOTE_NV_TKINFO"
	.tkinfo
        /*0018*/ 	.word	0x00000002
        /*0030*/ 	.string	""
        /*0030*/ 	.string	"ptxas"
        /*0030*/ 	.string	"Cuda compilation tools, release 13.0, V13.0.88"
        /*0030*/ 	.string	"Build cuda_13.0.r13.0/compiler.36424714_0"
        /*0030*/ 	.string	"-arch sm_100a -m 64 "



//--------------------- .note.nv.cuinfo           --------------------------
	.section	.note.nv.cuinfo,"",@"SHT_NOTE"
	.sectionflags	@"SHF_NOTE_NV_CUINFO"
        /*0018*/ 	.short	0x0002
        /*001a*/ 	.short	0x0064
        /*001c*/ 	.short	0x0082
	.zero		2


//--------------------- .nv.info                  --------------------------
	.section	.nv.info,"",@"SHT_CUDA_INFO"
	.align	4


	//----- nvinfo : EIATTR_REGCOUNT
	.align		4
        /*0000*/ 	.byte	0x04, 0x2f
        /*0002*/ 	.short	(.L_19 - .L_18)
	.align		4
.L_18:
        /*0004*/ 	.word	index@(_ZN7cutlass13device_kernelINS_4gemm6kernel13GemmUniversalIN4cute5tupleIJiiiiEEENS1_10collective13CollectiveMmaINS1_35MainloopSm100TmaUmmaWarpSpecializedILi3ELi2ELi4ENS5_IJNS4_1CILi1EEENSA_ILi2EEESB_EEEEENS5_IJNSA_ILi64EEENSA_ILi128EEESG_EEEaNS5_IJlSB_lEEEaSI_NS4_8TiledMMAINS4_8MMA_AtomIJNS4_15SM100_MMA_S8_SSIaaiLi64ELi128ELNS4_4UMMA5MajorE0ELSN_0ELNSM_8SaturateE0EEEEEENS4_6LayoutINS5_IJSB_SB_SB_EEENS5_IJNSA_ILi0EEEST_ST_EEEEENS5_IJNS4_10UnderscoreESW_SW_EEEEENS4_23SM90_TMA_LOAD_MULTICASTENS4_14ComposedLayoutINS4_7SwizzleILi3ELi4ELi3EEENS4_18smem_ptr_flag_bitsILi8EEENSR_INS5_IJNSA_ILi8EEESG_EEENS5_IJSG_SB_EEEEEEEvNS4_8identityENS4_13SM90_TMA_LOADES19_vS1A_EENS_8epilogue10collective18CollectiveEpilogueINS1D_23Sm100TmaWarpSpecializedILi2ELi2ELi32ELb0ELb0EEEJSH_NS5_IJNSR_ISF_SB_EES1I_EEEaSI_aSI_NS1D_6fusion15FusionCallbacksIS1H_NS1K_17LinearCombinationIaiaiLNS_15FloatRoundStyleE2EEESH_S1J_JEEENS4_5SM1004TMEM4LOAD26SM100_TMEM_LOAD_16dp32b32xES1B_NS10_INS11_ILi2ELi4ELi3EEES14_NSR_INS5_IJS15_SF_EEENS5_IJSF_SB_EEEEEEENS4_39AutoVectorizingCopyWithAssumedAlignmentILi128EEENS4_14SM90_TMA_STOREES1Y_S20_S20_EEEvvEEEEvNT_6ParamsE)
        /*0008*/ 	.word	0x0000005a


	//----- nvinfo : EIATTR_FRAME_SIZE
	.align		4
.L_19:
        /*000c*/ 	.byte	0x04, 0x11
        /*000e*/ 	.short	(.L_21 - .L_20)
	.align		4
.L_20:
        /*0010*/ 	.word	index@($__internal_2_$__cuda_sm10x_tcgen05_guardrail_trap_unallocated_columns_being_dealloced)
        /*0014*/ 	.word	0x00000000


	//----- nvinfo : EIATTR_FRAME_SIZE
	.align		4
.L_21:
        /*0018*/ 	.byte	0x04, 0x11
        /*001a*/ 	.short	(.L_23 - .L_22)
	.align		4
.L_22:
        /*001c*/ 	.word	index@($__internal_1_$__cuda_sm10x_tcgen05_guardrail_trap_phase_invalid_during_alloc)
        /*0020*/ 	.word	0x00000000


	//----- nvinfo : EIATTR_FRAME_SIZE
	.align		4
.L_23:
        /*0024*/ 	.byte	0x04, 0x11
        /*0026*/ 	.short	(.L_25 - .L_24)
	.align		4
.L_24:
        /*0028*/ 	.word	index@($__internal_0_$__cuda_sm10x_tcgen05_guardrail_trap_col_being_dealloced_not_returned_by_alloc)
        /*002c*/ 	.word	0x00000000


	//----- nvinfo : EIATTR_FRAME_SIZE
	.align		4
.L_25:
        /*0030*/ 	.byte	0x04, 0x11
        /*0032*/ 	.short	(.L_27 - .L_26)
	.align		4
.L_26:
        /*0034*/ 	.word	index@(_ZN7cutlass13device_kernelINS_4gemm6kernel13GemmUniversalIN4cute5tupleIJiiiiEEENS1_10collective13CollectiveMmaINS1_35MainloopSm100TmaUmmaWarpSpecializedILi3ELi2ELi4ENS5_IJNS4_1CILi1EEENSA_ILi2EEESB_EEEEENS5_IJNSA_ILi64EEENSA_ILi128EEESG_EEEaNS5_IJlSB_lEEEaSI_NS4_8TiledMMAINS4_8MMA_AtomIJNS4_15SM100_MMA_S8_SSIaaiLi64ELi128ELNS4_4UMMA5MajorE0ELSN_0ELNSM_8SaturateE0EEEEEENS4_6LayoutINS5_IJSB_SB_SB_EEENS5_IJNSA_ILi0EEEST_ST_EEEEENS5_IJNS4_10UnderscoreESW_SW_EEEEENS4_23SM90_TMA_LOAD_MULTICASTENS4_14ComposedLayoutINS4_7SwizzleILi3ELi4ELi3EEENS4_18smem_ptr_flag_bitsILi8EEENSR_INS5_IJNSA_ILi8EEESG_EEENS5_IJSG_SB_EEEEEEEvNS4_8identityENS4_13SM90_TMA_LOADES19_vS1A_EENS_8epilogue10collective18CollectiveEpilogueINS1D_23Sm100TmaWarpSpecializedILi2ELi2ELi32ELb0ELb0EEEJSH_NS5_IJNSR_ISF_SB_EES1I_EEEaSI_aSI_NS1D_6fusion15FusionCallbacksIS1H_NS1K_17LinearCombinationIaiaiLNS_15FloatRoundStyleE2EEESH_S1J_JEEENS4_5SM1004TMEM4LOAD26SM100_TMEM_LOAD_16dp32b32xES1B_NS10_INS11_ILi2ELi4ELi3EEES14_NSR_INS5_IJS15_SF_EEENS5_IJSF_SB_EEEEEEENS4_39AutoVectorizingCopyWithAssumedAlignmentILi128EEENS4_14SM90_TMA_STOREES1Y_S20_S20_EEEvvEEEEvNT_6ParamsE)
        /*0038*/ 	.word	0x00000000


	//----- nvinfo : EIATTR_MIN_STACK_SIZE
	.align		4
.L_27:
        /*003c*/ 	.byte	0x04, 0x12
        /*003e*/ 	.short	(.L_29 - .L_28)
	.align		4
.L_28:
        /*0040*/ 	.word	index@(_ZN7cutlass13device_kernelINS_4gemm6kernel13GemmUniversalIN4cute5tupleIJiiiiEEENS1_10collective13CollectiveMmaINS1_35MainloopSm100TmaUmmaWarpSpecializedILi3ELi2ELi4ENS5_IJNS4_1CILi1EEENSA_ILi2EEESB_EEEEENS5_IJNSA_ILi64EEENSA_ILi128EEESG_EEEaNS5_IJlSB_lEEEaSI_NS4_8TiledMMAINS4_8MMA_AtomIJNS4_15SM100_MMA_S8_SSIaaiLi64ELi128ELNS4_4UMMA5MajorE0ELSN_0ELNSM_8SaturateE0EEEEEENS4_6LayoutINS5_IJSB_SB_SB_EEENS5_IJNSA_ILi0EEEST_ST_EEEEENS5_IJNS4_10UnderscoreESW_SW_EEEEENS4_23SM90_TMA_LOAD_MULTICASTENS4_14ComposedLayoutINS4_7SwizzleILi3ELi4ELi3EEENS4_18smem_ptr_flag_bitsILi8EEENSR_INS5_IJNSA_ILi8EEESG_EEENS5_IJSG_SB_EEEEEEEvNS4_8identityENS4_13SM90_TMA_LOADES19_vS1A_EENS_8epilogue10collective18CollectiveEpilogueINS1D_23Sm100TmaWarpSpecializedILi2ELi2ELi32ELb0ELb0EEEJSH_NS5_IJNSR_ISF_SB_EES1I_EEEaSI_aSI_NS1D_6fusion15FusionCallbacksIS1H_NS1K_17LinearCombinationIaiaiLNS_15FloatRoundStyleE2EEESH_S1J_JEEENS4_5SM1004TMEM4LOAD26SM100_TMEM_LOAD_16dp32b32xES1B_NS10_INS11_ILi2ELi4ELi3EEES14_NSR_INS5_IJS15_SF_EEENS5_IJSF_SB_EEEEEEENS4_39AutoVectorizingCopyWithAssumedAlignmentILi128EEENS4_14SM90_TMA_STOREES1Y_S20_S20_EEEvvEEEEvNT_6ParamsE)
        /*0044*/ 	.word	0x00000000
.L_29:


//--------------------- .nv.compat                --------------------------
	.section	.nv.compat,"",@"SHT_CUDA_COMPAT_INFO"
	.align	4
        /*0000*/ 	.byte	0x02, 0x09, 0x01, 0x00, 0x02, 0x02, 0x03, 0x00, 0x02, 0x05, 0x06, 0x00, 0x03, 0x07, 0x01, 0x01
        /*0010*/ 	.byte	0x02, 0x03, 0x01, 0x00, 0x02, 0x06, 0x01, 0x00, 0x04, 0x0b, 0x08, 0x00, 0x01, 0x00, 0x00, 0x00
        /*0020*/ 	.byte	0x00, 0x00, 0x00, 0x00


//--------------------- .nv.info._ZN7cutlass13device_kernelINS_4gemm6kernel13GemmUniversalIN4cute5tupleIJiiiiEEENS1_10collective13CollectiveMmaINS1_35MainloopSm100TmaUmmaWarpSpecializedILi3ELi2ELi4ENS5_IJNS4_1CILi1EEENSA_ILi2EEESB_EEEEENS5_IJNSA_ILi64EEENSA_ILi128EEESG_EEEaNS5_IJlSB_lEEEaSI_NS4_8TiledMMAINS4_8MMA_AtomIJNS4_15SM100_MMA_S8_SSIaaiLi64ELi128ELNS4_4UMMA5MajorE0ELSN_0ELNSM_8SaturateE0EEEEEENS4_6LayoutINS5_IJSB_SB_SB_EEENS5_IJNSA_ILi0EEEST_ST_EEEEENS5_IJNS4_10UnderscoreESW_SW_EEEEENS4_23SM90_TMA_LOAD_MULTICASTENS4_14ComposedLayoutINS4_7SwizzleILi3ELi4ELi3EEENS4_18smem_ptr_flag_bitsILi8EEENSR_INS5_IJNSA_ILi8EEESG_EEENS5_IJSG_SB_EEEEEEEvNS4_8identityENS4_13SM90_TMA_LOADES19_vS1A_EENS_8epilogue10collective18CollectiveEpilogueINS1D_23Sm100TmaWarpSpecializedILi2ELi2ELi32ELb0ELb0EEEJSH_NS5_IJNSR_ISF_SB_EES1I_EEEaSI_aSI_NS1D_6fusion15FusionCallbacksIS1H_NS1K_17LinearCombinationIaiaiLNS_15FloatRoundStyleE2EEESH_S1J_JEEENS4_5SM1004TMEM4LOAD26SM100_TMEM_LOAD_16dp32b32xES1B_NS10_INS11_ILi2ELi4ELi3EEES14_NSR_INS5_IJS15_SF_EEENS5_IJSF_SB_EEEEEEENS4_39AutoVectorizingCopyWithAssumedAlignmentILi128EEENS4_14SM90_TMA_STOREES1Y_S20_S20_EEEvvEEEEvNT_6ParamsE --------------------------
	.section	.nv.info._ZN7cutlass13device_kernelINS_4gemm6kernel13GemmUniversalIN4cute5tupleIJiiiiEEENS1_10collective13CollectiveMmaINS1_35MainloopSm100TmaUmmaWarpSpecializedILi3ELi2ELi4ENS5_IJNS4_1CILi1EEENSA_ILi2EEESB_EEEEENS5_IJNSA_ILi64EEENSA_ILi128EEESG_EEEaNS5_IJlSB_lEEEaSI_NS4_8TiledMMAINS4_8MMA_AtomIJNS4_15SM100_MMA_S8_SSIaaiLi64ELi128ELNS4_4UMMA5MajorE0ELSN_0ELNSM_8SaturateE0EEEEEENS4_6LayoutINS5_IJSB_SB_SB_EEENS5_IJNSA_ILi0EEEST_ST_EEEEENS5_IJNS4_10UnderscoreESW_SW_EEEEENS4_23SM90_TMA_LOAD_MULTICASTENS4_14ComposedLayoutINS4_7SwizzleILi3ELi4ELi3EEENS4_18smem_ptr_flag_bitsILi8EEENSR_INS5_IJNSA_ILi8EEESG_EEENS5_IJSG_SB_EEEEEEEvNS4_8identityENS4_13SM90_TMA_LOADES19_vS1A_EENS_8epilogue10collective18CollectiveEpilogueINS1D_23Sm100TmaWarpSpecializedILi2ELi2ELi32ELb0ELb0EEEJSH_NS5_IJNSR_ISF_SB_EES1I_EEEaSI_aSI_NS1D_6fusion15FusionCallbacksIS1H_NS1K_17LinearCombinationIaiaiLNS_15FloatRoundStyleE2EEESH_S1J_JEEENS4_5SM1004TMEM4LOAD26SM100_TMEM_LOAD_16dp32b32xES1B_NS10_INS11_ILi2ELi4ELi3EEES14_NSR_INS5_IJS15_SF_EEENS5_IJSF_SB_EEEEEEENS4_39AutoVectorizingCopyWithAssumedAlignmentILi128EEENS4_14SM90_TMA_STOREES1Y_S20_S20_EEEvvEEEEvNT_6ParamsE,"",@"SHT_CUDA_INFO"
	.sectionflags	@""
	.align	4


	//----- nvinfo : EIATTR_CUDA_API_VERSION
	.align		4
        /*0000*/ 	.byte	0x04, 0x37
        /*0002*/ 	.short	(.L_31 - .L_30)
.L_30:
        /*0004*/ 	.word	0x00000082


	//----- nvinfo : EIATTR_KPARAM_INFO
	.align		4
.L_31:
        /*0008*/ 	.byte	0x04, 0x17
        /*000a*/ 	.short	(.L_33 - .L_32)
.L_32:
        /*000c*/ 	.word	0x00000000
        /*0010*/ 	.short	0x0000
        /*0012*/ 	.short	0x0000
        /*0014*/ 	.byte	0x00, 0xf0, 0x01, 0x20


	//----- nvinfo : EIATTR_AT_ENTRY_FRAGMENTS
	.align		4
.L_33:
        /*0018*/ 	.byte	0x04, 0x4f
        /*001a*/ 	.short	(.L_35 - .L_34)


	//   ....[0]....
.L_34:
        /*001c*/ 	.word	0x00000006


	//----- nvinfo : EIATTR_RESERVED_SMEM_USED
	.align		4
.L_35:
        /*0020*/ 	.byte	0x01, 0x41
	.zero		2


	//----- nvinfo : EIATTR_SPARSE_MMA_MASK
	.align		4
        /*0024*/ 	.byte	0x03, 0x50
        /*0026*/ 	.short	0x0000


	//----- nvinfo : EIATTR_TCGEN05_1CTA_USED
	.align		4
        /*0028*/ 	.byte	0x01, 0x51
	.zero		2


	//----- nvinfo : EIATTR_MAXREG_COUNT
	.align		4
        /*002c*/ 	.byte	0x03, 0x1b
        /*002e*/ 	.short	0x00ff


	//----- nvinfo : EIATTR_NUM_BARRIERS
	.align		4
        /*0030*/ 	.byte	0x02, 0x4c
        /*0032*/ 	.byte	0x07
	.zero		1


	//----- nvinfo : EIATTR_EXTERNS
	.align		4
        /*0034*/ 	.byte	0x04, 0x0f
        /*0036*/ 	.short	(.L_37 - .L_36)


	//   ....[0]....
	.align		4
.L_36:
        /*0038*/ 	.word	index@(__assertfail)


	//----- nvinfo : EIATTR_MERCURY_ISA_VERSION
	.align		4
.L_37:
        /*003c*/ 	.byte	0x03, 0x5f
        /*003e*/ 	.short	0x0101


	//----- nvinfo : EIATTR_INT_WARP_WIDE_INSTR_OFFSETS
	.align		4
        /*0040*/ 	.byte	0x04, 0x31
        /*0042*/ 	.short	(.L_39 - .L_38)


	//   ....[0]....
.L_38:
        /*0044*/ 	.word	0x00003be0


	//   ....[1]....
        /*0048*/ 	.word	0x00003c10


	//   ....[2]....
        /*004c*/ 	.word	0x00003c30


	//   ....[3]....
        /*0050*/ 	.word	0x00004750


	//   ....[4]....
        /*0054*/ 	.word	0x000047c0


	//   ....[5]....
        /*0058*/ 	.word	0x000048a0


	//   ....[6]....
        /*005c*/ 	.word	0x00004950


	//----- nvinfo : EIATTR_COOP_GROUP_MASK_REGIDS
	.align		4
.L_39:
        /*0060*/ 	.byte	0x04, 0x29
        /*0062*/ 	.short	(.L_41 - .L_40)


	//   ....[0]....
.L_40:
        /*0064*/ 	.word	0xffffffff


	//   ....[1]....
        /*0068*/ 	.word	0xffffffff


	//   ....[2]....
        /*006c*/ 	.word	0xffffffff


	//   ....[3]....
        /*0070*/ 	.word	0xffffffff


	//   ....[4]....
        /*0074*/ 	.word	0xffffffff


	//   ....[5]....
        /*0078*/ 	.word	0xffffffff


	//   ....[6]....
        /*007c*/ 	.word	0xffffffff


	//   ....[7]....
        /*0080*/ 	.word	0xffffffff


	//   ....[8]....
        /*0084*/ 	.word	0xffffffff


	//   ....[9]....
        /*0088*/ 	.word	0xffffffff


	//   ....[10]....
        /*008c*/ 	.word	0xffffffff


	//   ....[11]....
        /*0090*/ 	.word	0xffffffff


	//   ....[12]....
        /*0094*/ 	.word	0xffffffff


	//   ....[13]....
        /*0098*/ 	.word	0xffffffff


	//----- nvinfo : EIATTR_COOP_GROUP_INSTR_OFFSETS
	.align		4
.L_41:
        /*009c*/ 	.byte	0x04, 0x28
        /*009e*/ 	.short	(.L_43 - .L_42)


	//   ....[0]....
.L_42:
        /*00a0*/ 	.word	0x00000080


	//   ....[1]....
        /*00a4*/ 	.word	0x000004f0


	//   ....[2]....
        /*00a8*/ 	.word	0x00000680


	//   ....[3]....
        /*00ac*/ 	.word	0x000007e0


	//   ....[4]....
        /*00b0*/ 	.word	0x000008e0


	//   ....[5]....
        /*00b4*/ 	.word	0x00000a50


	//   ....[6]....
        /*00b8*/ 	.word	0x00000bf0


	//   ....[7]....
        /*00bc*/ 	.word	0x00000da0


	//   ....[8]....
        /*00c0*/ 	.word	0x00001fb0


	//   ....[9]....
        /*00c4*/ 	.word	0x00002dd0


	//   ....[10]....
        /*00c8*/ 	.word	0x00002fe0


	//   ....[11]....
        /*00cc*/ 	.word	0x00003010


	//   ....[12]....
        /*00d0*/ 	.word	0x00003ac0


	//   ....[13]....
        /*00d4*/ 	.word	0x00003cf0


	//----- nvinfo : EIATTR_VRC_CTA_INIT_COUNT
	.align		4
.L_43:
        /*00d8*/ 	.byte	0x02, 0x4a
        /*00da*/ 	.byte	0x80
	.zero		1


	//----- nvinfo : EIATTR_SYSCALL_OFFSETS
	.align		4
        /*00dc*/ 	.byte	0x04, 0x46
        /*00de*/ 	.short	(.L_45 - .L_44)


	//   ....[0]....
.L_44:
        /*00e0*/ 	.word	0x00005550


	//   ....[1]....
        /*00e4*/ 	.word	0x00005690


	//   ....[2]....
        /*00e8*/ 	.word	0x00005ec0


	//   ....[3]....
        /*00ec*/ 	.word	0x00006c60


	//----- nvinfo : EIATTR_MBARRIER_INSTR_OFFSETS
	.align		4
.L_45:
        /*00f0*/ 	.byte	0x04, 0x39
        /*00f2*/ 	.short	(.L_47 - .L_46)


	//   ....[0]....
.L_46:
        /*00f4*/ 	.word	0x00000610
        /*00f8*/ 	.word	0x000000ff
        /*00fc*/ 	.word	0x00000000
        /*0100*/ 	.short	0x0100
        /*0102*/ 	.byte	0x04
	.zero		1


	//   ....[1]....
        /*0104*/ 	.word	0x00000620
        /*0108*/ 	.word	0x000000ff
        /*010c*/ 	.word	0x00000018
        /*0110*/ 	.short	0x0100
        /*0112*/ 	.byte	0x04
	.zero		1


	//   ....[2]....
        /*0114*/ 	.word	0x00000630
        /*0118*/ 	.word	0x000000ff
        /*011c*/ 	.word	0x00000008
        /*0120*/ 	.short	0x0100
        /*0122*/ 	.byte	0x04
	.zero		1


	//   ....[3]....
        /*0124*/ 	.word	0x00000640
        /*0128*/ 	.word	0x000000ff
        /*012c*/ 	.word	0x00000020
        /*0130*/ 	.short	0x0100
        /*0132*/ 	.byte	0x04
	.zero		1


	//   ....[4]....
        /*0134*/ 	.word	0x00000650
        /*0138*/ 	.word	0x000000ff
        /*013c*/ 	.word	0x00000010
        /*0140*/ 	.short	0x0100
        /*0142*/ 	.byte	0x04
	.zero		1


	//   ....[5]....
        /*0144*/ 	.word	0x00000660
        /*0148*/ 	.word	0x000000ff
        /*014c*/ 	.word	0x00000028
        /*0150*/ 	.short	0x0100
        /*0152*/ 	.byte	0x04
	.zero		1


	//   ....[6]....
        /*0154*/ 	.word	0x00000790
        /*0158*/ 	.word	0x000000ff
        /*015c*/ 	.word	0x00000030
        /*0160*/ 	.short	0x0100
        /*0162*/ 	.byte	0x04
	.zero		1


	//   ....[7]....
        /*0164*/ 	.word	0x000007a0
        /*0168*/ 	.word	0x000000ff
        /*016c*/ 	.word	0x00000040
        /*0170*/ 	.short	0x0100
        /*0172*/ 	.byte	0x04
	.zero		1


	//   ....[8]....
        /*0174*/ 	.word	0x000007b0
        /*0178*/ 	.word	0x000000ff
        /*017c*/ 	.word	0x00000038
        /*0180*/ 	.short	0x0100
        /*0182*/ 	.byte	0x04
	.zero		1


	//   ....[9]....
        /*0184*/ 	.word	0x000007c0
        /*0188*/ 	.word	0x000000ff
        /*018c*/ 	.word	0x00000048
        /*0190*/ 	.short	0x0100
        /*0192*/ 	.byte	0x04
	.zero		1


	//   ....[10]....
        /*0194*/ 	.word	0x000008b0
        /*0198*/ 	.word	0x000000ff
        /*019c*/ 	.word	0x00000050
        /*01a0*/ 	.short	0x0100
        /*01a2*/ 	.byte	0x06
	.zero		1


	//   ....[11]....
        /*01a4*/ 	.word	0x000008c0
        /*01a8*/ 	.word	0x000000ff
        /*01ac*/ 	.word	0x00000058
        /*01b0*/ 	.short	0x0100
        /*01b2*/ 	.byte	0x06
	.zero		1


	//   ....[12]....
        /*01b4*/ 	.word	0x00000a00
        /*01b8*/ 	.word	0x000000ff
        /*01bc*/ 	.word	0x00000060
        /*01c0*/ 	.short	0x0100
        /*01c2*/ 	.byte	0x06
	.zero		1


	//   ....[13]....
        /*01c4*/ 	.word	0x00000a10
        /*01c8*/ 	.word	0x000000ff
        /*01cc*/ 	.word	0x00000070
        /*01d0*/ 	.short	0x0100
        /*01d2*/ 	.byte	0x06
	.zero		1


	//   ....[14]....
        /*01d4*/ 	.word	0x00000a20
        /*01d8*/ 	.word	0x000000ff
        /*01dc*/ 	.word	0x00000068
        /*01e0*/ 	.short	0x0100
        /*01e2*/ 	.byte	0x06
	.zero		1


	//   ....[15]....
        /*01e4*/ 	.word	0x00000a30
        /*01e8*/ 	.word	0x000000ff
        /*01ec*/ 	.word	0x00000078
        /*01f0*/ 	.short	0x0100
        /*01f2*/ 	.byte	0x06
	.zero		1


	//   ....[16]....
        /*01f4*/ 	.word	0x00000b60
        /*01f8*/ 	.word	0x000000ff
        /*01fc*/ 	.word	0x00000080
        /*0200*/ 	.short	0x0100
        /*0202*/ 	.byte	0x04
	.zero		1


	//   ....[17]....
        /*0204*/ 	.word	0x00000b70
        /*0208*/ 	.word	0x000000ff
        /*020c*/ 	.word	0x000000a0
        /*0210*/ 	.short	0x0100
        /*0212*/ 	.byte	0x04
	.zero		1


	//   ....[18]....
        /*0214*/ 	.word	0x00000b80
        /*0218*/ 	.word	0x000000ff
        /*021c*/ 	.word	0x00000088
        /*0220*/ 	.short	0x0100
        /*0222*/ 	.byte	0x04
	.zero		1


	//   ....[19]....
        /*0224*/ 	.word	0x00000b90
        /*0228*/ 	.word	0x000000ff
        /*022c*/ 	.word	0x000000a8
        /*0230*/ 	.short	0x0100
        /*0232*/ 	.byte	0x04
	.zero		1


	//   ....[20]....
        /*0234*/ 	.word	0x00000ba0
        /*0238*/ 	.word	0x000000ff
        /*023c*/ 	.word	0x00000090
        /*0240*/ 	.short	0x0100
        /*0242*/ 	.byte	0x04
	.zero		1


	//   ....[21]....
        /*0244*/ 	.word	0x00000bb0
        /*0248*/ 	.word	0x000000ff
        /*024c*/ 	.word	0x000000b0
        /*0250*/ 	.short	0x0100
        /*0252*/ 	.byte	0x04
	.zero		1


	//   ....[22]....
        /*0254*/ 	.word	0x00000bc0
        /*0258*/ 	.word	0x000000ff
        /*025c*/ 	.word	0x00000098
        /*0260*/ 	.short	0x0100
        /*0262*/ 	.byte	0x04
	.zero		1


	//   ....[23]....
        /*0264*/ 	.word	0x00000bd0
        /*0268*/ 	.word	0x000000ff
        /*026c*/ 	.word	0x000000b8
        /*0270*/ 	.short	0x0100
        /*0272*/ 	.byte	0x04
	.zero		1


	//   ....[24]....
        /*0274*/ 	.word	0x00000cc0
        /*0278*/ 	.word	0x000000ff
        /*027c*/ 	.word	0x000000c0
        /*0280*/ 	.short	0x0100
        /*0282*/ 	.byte	0x04
	.zero		1


	//   ....[25]....
        /*0284*/ 	.word	0x00000cd0
        /*0288*/ 	.word	0x000000ff
        /*028c*/ 	.word	0x000000d0
        /*0290*/ 	.short	0x0100
        /*0292*/ 	.byte	0x04
	.zero		1


	//   ....[26]....
        /*0294*/ 	.word	0x00000ce0
        /*0298*/ 	.word	0x000000ff
        /*029c*/ 	.word	0x000000c8
        /*02a0*/ 	.short	0x0100
        /*02a2*/ 	.byte	0x04
	.zero		1


	//   ....[27]....
        /*02a4*/ 	.word	0x00000cf0
        /*02a8*/ 	.word	0x000000ff
        /*02ac*/ 	.word	0x000000d8
        /*02b0*/ 	.short	0x0100
        /*02b2*/ 	.byte	0x04
	.zero		1


	//   ....[28]....
        /*02b4*/ 	.word	0x00001830
        /*02b8*/ 	.word	0x00000000
        /*02bc*/ 	.word	0x000000d0
        /*02c0*/ 	.short	0x010a
        /*02c2*/ 	.byte	0xff
	.zero		1


	//   ....[29]....
        /*02c4*/ 	.word	0x00001860
        /*02c8*/ 	.word	0x00000000
        /*02cc*/ 	.word	0x000000c0
        /*02d0*/ 	.short	0x0101
        /*02d2*/ 	.byte	0xff
	.zero		1


	//   ....[30]....
        /*02d4*/ 	.word	0x00001930
        /*02d8*/ 	.word	0x000000ff
        /*02dc*/ 	.word	0x00000018
        /*02e0*/ 	.short	0x010a
        /*02e2*/ 	.byte	0x04
	.zero		1


	//   ....[31]....
        /*02e4*/ 	.word	0x000019b0
        /*02e8*/ 	.word	0x000000ff
        /*02ec*/ 	.word	0x00000018
        /*02f0*/ 	.short	0x010a
        /*02f2*/ 	.byte	0x21
	.zero		1


	//   ....[32]....
        /*02f4*/ 	.word	0x00001b40
        /*02f8*/ 	.word	0x000000ff
        /*02fc*/ 	.word	0x00000018
        /*0300*/ 	.short	0x010a
        /*0302*/ 	.byte	0x08
	.zero		1


	//   ....[33]....
        /*0304*/ 	.word	0x00001c60
        /*0308*/ 	.word	0x000000ff
        /*030c*/ 	.word	0x00000058
        /*0310*/ 	.short	0x0101
        /*0312*/ 	.byte	0x06
	.zero		1


	//   ....[34]....
        /*0314*/ 	.word	0x00001c80
        /*0318*/ 	.word	0x000000ff
        /*031c*/ 	.word	0x00000018
        /*0320*/ 	.short	0x010a
        /*0322*/ 	.byte	0x04
	.zero		1


	//   ....[35]....
        /*0324*/ 	.word	0x00001d00
        /*0328*/ 	.word	0x000000ff
        /*032c*/ 	.word	0x00000018
        /*0330*/ 	.short	0x010a
        /*0332*/ 	.byte	0x11
	.zero		1


	//   ....[36]....
        /*0334*/ 	.word	0x00001e90
        /*0338*/ 	.word	0x000000ff
        /*033c*/ 	.word	0x00000018
        /*0340*/ 	.short	0x010a
        /*0342*/ 	.byte	0x07
	.zero		1


	//   ....[37]....
        /*0344*/ 	.word	0x00001fe0
        /*0348*/ 	.word	0x00000003
        /*034c*/ 	.word	0x00000060
        /*0350*/ 	.short	0x010a
        /*0352*/ 	.byte	0xff
	.zero		1


	//   ....[38]....
        /*0354*/ 	.word	0x00002130
        /*0358*/ 	.word	0x00000000
        /*035c*/ 	.word	0x00000000
        /*0360*/ 	.short	0x0101
        /*0362*/ 	.byte	0xff
	.zero		1


	//   ....[39]....
        /*0364*/ 	.word	0x000026e0
        /*0368*/ 	.word	0x000000ff
        /*036c*/ 	.word	0x00000000
        /*0370*/ 	.short	0x010a
        /*0372*/ 	.byte	0x04
	.zero		1


	//   ....[40]....
        /*0374*/ 	.word	0x00002770
        /*0378*/ 	.word	0x000000ff
        /*037c*/ 	.word	0x00000000
        /*0380*/ 	.short	0x010a
        /*0382*/ 	.byte	0x05
	.zero		1


	//   ....[41]....
        /*0384*/ 	.word	0x00002810
        /*0388*/ 	.word	0x00000000
        /*038c*/ 	.word	0x00000000
        /*0390*/ 	.short	0x010a
        /*0392*/ 	.byte	0xff
	.zero		1


	//   ....[42]....
        /*0394*/ 	.word	0x00002930
        /*0398*/ 	.word	0x00000002
        /*039c*/ 	.word	0x000000c0
        /*03a0*/ 	.short	0x010a
        /*03a2*/ 	.byte	0xff
	.zero		1


	//   ....[43]....
        /*03a4*/ 	.word	0x000029a0
        /*03a8*/ 	.word	0x00000002
        /*03ac*/ 	.word	0x00000000
        /*03b0*/ 	.short	0x0101
        /*03b2*/ 	.byte	0xff
	.zero		1


	//   ....[44]....
        /*03b4*/ 	.word	0x000029c0
        /*03b8*/ 	.word	0x000000ff
        /*03bc*/ 	.word	0x00000070
        /*03c0*/ 	.short	0x010a
        /*03c2*/ 	.byte	0x04
	.zero		1


	//   ....[45]....
        /*03c4*/ 	.word	0x00002ae0
        /*03c8*/ 	.word	0x00000002
        /*03cc*/ 	.word	0x00000060
        /*03d0*/ 	.short	0x010a
        /*03d2*/ 	.byte	0xff
	.zero		1


	//   ....[46]....
        /*03d4*/ 	.word	0x00002be0
        /*03d8*/ 	.word	0x00000002
        /*03dc*/ 	.word	0x00000000
        /*03e0*/ 	.short	0x0101
        /*03e2*/ 	.byte	0xff
	.zero		1


	//   ....[47]....
        /*03e4*/ 	.word	0x00002c70
        /*03e8*/ 	.word	0x000000ff
        /*03ec*/ 	.word	0x00000070
        /*03f0*/ 	.short	0x0106
        /*03f2*/ 	.byte	0x04
	.zero		1


	//   ....[48]....
        /*03f4*/ 	.word	0x00002c90
        /*03f8*/ 	.word	0x000000ff
        /*03fc*/ 	.word	0x00000070
        /*0400*/ 	.short	0x010a
        /*0402*/ 	.byte	0x04
	.zero		1


	//   ....[49]....
        /*0404*/ 	.word	0x00002d20
        /*0408*/ 	.word	0x000000ff
        /*040c*/ 	.word	0x00000070
        /*0410*/ 	.short	0x0106
        /*0412*/ 	.byte	0x07
	.zero		1


	//   ....[50]....
        /*0414*/ 	.word	0x00002d60
        /*0418*/ 	.word	0x00000000
        /*041c*/ 	.word	0x00000070
        /*0420*/ 	.short	0x010a
        /*0422*/ 	.byte	0xff
	.zero		1


	//   ....[51]....
        /*0424*/ 	.word	0x000032b0
        /*0428*/ 	.word	0x00000000
        /*042c*/ 	.word	0x00000060
        /*0430*/ 	.short	0x010a
        /*0432*/ 	.byte	0xff
	.zero		1


	//   ....[52]....
        /*0434*/ 	.word	0x000033b0
        /*0438*/ 	.word	0x00000003
        /*043c*/ 	.word	0x00000000
        /*0440*/ 	.short	0x0101
        /*0442*/ 	.byte	0xff
	.zero		1


	//   ....[53]....
        /*0444*/ 	.word	0x000033c0
        /*0448*/ 	.word	0x000000ff
        /*044c*/ 	.word	0x00000000
        /*0450*/ 	.short	0x010a
        /*0452*/ 	.byte	0x04
	.zero		1


	//   ....[54]....
        /*0454*/ 	.word	0x00003440
        /*0458*/ 	.word	0x000000ff
        /*045c*/ 	.word	0x000000a0
        /*0460*/ 	.short	0x010a
        /*0462*/ 	.byte	0x1f
	.zero		1


	//   ....[55]....
        /*0464*/ 	.word	0x00003520
        /*0468*/ 	.word	0x000000ff
        /*046c*/ 	.word	0x00000000
        /*0470*/ 	.short	0x010a
        /*0472*/ 	.byte	0x05
	.zero		1


	//   ....[56]....
        /*0474*/ 	.word	0x00003660
        /*0478*/ 	.word	0x000000ff
        /*047c*/ 	.word	0x00000000
        /*0480*/ 	.short	0x010a
        /*0482*/ 	.byte	0x04
	.zero		1


	//   ....[57]....
        /*0484*/ 	.word	0x000038f0
        /*0488*/ 	.word	0x000000ff
        /*048c*/ 	.word	0x00000000
        /*0490*/ 	.short	0x010a
        /*0492*/ 	.byte	0x04
	.zero		1


	//   ....[58]....
        /*0494*/ 	.word	0x00003980
        /*0498*/ 	.word	0x000000ff
        /*049c*/ 	.word	0x00000000
        /*04a0*/ 	.short	0x010a
        /*04a2*/ 	.byte	0x05
	.zero		1


	//   ....[59]....
        /*04a4*/ 	.word	0x00003a10
        /*04a8*/ 	.word	0x000000ff
        /*04ac*/ 	.word	0x00000000
        /*04b0*/ 	.short	0x010a
        /*04b2*/ 	.byte	0x05
	.zero		1


	//   ....[60]....
        /*04b4*/ 	.word	0x00003aa0
        /*04b8*/ 	.word	0x000000ff
        /*04bc*/ 	.word	0x00000000
        /*04c0*/ 	.short	0x010a
        /*04c2*/ 	.byte	0x04
	.zero		1


	//   ....[61]....
        /*04c4*/ 	.word	0x00003f50
        /*04c8*/ 	.word	0x0000000c
        /*04cc*/ 	.word	0x00000060
        /*04d0*/ 	.short	0x010a
        /*04d2*/ 	.byte	0xff
	.zero		1


	//   ....[62]....
        /*04d4*/ 	.word	0x000040c0
        /*04d8*/ 	.word	0x00000000
        /*04dc*/ 	.word	0x00000000
        /*04e0*/ 	.short	0x0101
        /*04e2*/ 	.byte	0xff
	.zero		1


	//   ....[63]....
        /*04e4*/ 	.word	0x00004550
        /*04e8*/ 	.word	0x000000ff
        /*04ec*/ 	.word	0x00000058
        /*04f0*/ 	.short	0x010a
        /*04f2*/ 	.byte	0x15
	.zero		1


	//   ....[64]....
        /*04f4*/ 	.word	0x000046d0
        /*04f8*/ 	.word	0x000000ff
        /*04fc*/ 	.word	0x00000040
        /*0500*/ 	.short	0x010a
        /*0502*/ 	.byte	0x15
	.zero		1


	//   ....[65]....
        /*0504*/ 	.word	0x00004850
        /*0508*/ 	.word	0x000000ff
        /*050c*/ 	.word	0x00000030
        /*0510*/ 	.short	0x010b
        /*0512*/ 	.byte	0x15
	.zero		1


	//   ....[66]....
        /*0514*/ 	.word	0x00004860
        /*0518*/ 	.word	0x000000ff
        /*051c*/ 	.word	0x00000000
        /*0520*/ 	.short	0x0101
        /*0522*/ 	.byte	0x06
	.zero		1


	//   ....[67]....
        /*0524*/ 	.word	0x00004870
        /*0528*/ 	.word	0x000000ff
        /*052c*/ 	.word	0x00000048
        /*0530*/ 	.short	0x010a
        /*0532*/ 	.byte	0x15
	.zero		1


	//   ....[68]....
        /*0534*/ 	.word	0x00004a60
        /*0538*/ 	.word	0x000000ff
        /*053c*/ 	.word	0x00000038
        /*0540*/ 	.short	0x010b
        /*0542*/ 	.byte	0x15
	.zero		1


	//   ....[69]....
        /*0544*/ 	.word	0x00004a70
        /*0548*/ 	.word	0x000000ff
        /*054c*/ 	.word	0x00000000
        /*0550*/ 	.short	0x0101
        /*0552*/ 	.byte	0x21
	.zero		1


	//   ....[70]....
        /*0554*/ 	.word	0x00004aa0
        /*0558*/ 	.word	0x000000ff
        /*055c*/ 	.word	0x00000040
        /*0560*/ 	.short	0x010a
        /*0562*/ 	.byte	0x15
	.zero		1


	//   ....[71]....
        /*0564*/ 	.word	0x00004ae0
        /*0568*/ 	.word	0x00000000
        /*056c*/ 	.word	0x00000048
        /*0570*/ 	.short	0x010a
        /*0572*/ 	.byte	0xff
	.zero		1


	//   ....[72]....
        /*0574*/ 	.word	0x00004df0
        /*0578*/ 	.word	0x00000003
        /*057c*/ 	.word	0x00000060
        /*0580*/ 	.short	0x010a
        /*0582*/ 	.byte	0xff
	.zero		1


	//   ....[73]....
        /*0584*/ 	.word	0x00004f70
        /*0588*/ 	.word	0x00000000
        /*058c*/ 	.word	0x00000000
        /*0590*/ 	.short	0x0101
        /*0592*/ 	.byte	0xff
	.zero		1


	//   ....[74]....
        /*0594*/ 	.word	0x00005a80
        /*0598*/ 	.word	0x00000003
        /*059c*/ 	.word	0x00000030
        /*05a0*/ 	.short	0x010a
        /*05a2*/ 	.byte	0xff
	.zero		1


	//   ....[75]....
        /*05a4*/ 	.word	0x00005ac0
        /*05a8*/ 	.word	0x0000002b
        /*05ac*/ 	.word	0x00000080
        /*05b0*/ 	.short	0x010a
        /*05b2*/ 	.byte	0xff
	.zero		1


	//   ....[76]....
        /*05b4*/ 	.word	0x00005c00
        /*05b8*/ 	.word	0x00000003
        /*05bc*/ 	.word	0x00000030
        /*05c0*/ 	.short	0x010a
        /*05c2*/ 	.byte	0xff
	.zero		1


	//   ....[77]....
        /*05c4*/ 	.word	0x00005d20
        /*05c8*/ 	.word	0x00000000
        /*05cc*/ 	.word	0x00000000
        /*05d0*/ 	.short	0x0101
        /*05d2*/ 	.byte	0xff
	.zero		1


	//   ....[78]....
        /*05d4*/ 	.word	0x00005da0
        /*05d8*/ 	.word	0x0000002b
        /*05dc*/ 	.word	0x00000080
        /*05e0*/ 	.short	0x010a
        /*05e2*/ 	.byte	0xff
	.zero		1


	//   ....[79]....
        /*05e4*/ 	.word	0x00006910
        /*05e8*/ 	.word	0x00000003
        /*05ec*/ 	.word	0x00000030
        /*05f0*/ 	.short	0x010a
        /*05f2*/ 	.byte	0xff
	.zero		1


	//   ....[80]....
        /*05f4*/ 	.word	0x000069c0
        /*05f8*/ 	.word	0x00000003
        /*05fc*/ 	.word	0x00000030
        /*0600*/ 	.short	0x010a
        /*0602*/ 	.byte	0xff
	.zero		1


	//   ....[81]....
        /*0604*/ 	.word	0x00006ae0
        /*0608*/ 	.word	0x00000000
        /*060c*/ 	.word	0x00000000
        /*0610*/ 	.short	0x0101
        /*0612*/ 	.byte	0xff
	.zero		1


	//   ....[82]....
        /*0614*/ 	.word	0x00006ef0
        /*0618*/ 	.word	0x000000ff
        /*061c*/ 	.word	0x00000000
        /*0620*/ 	.short	0x0101
        /*0622*/ 	.byte	0x04
	.zero		1


	//   ....[83]....
        /*0624*/ 	.word	0x000077f0
        /*0628*/ 	.word	0x00000000
        /*062c*/ 	.word	0x000000d0
        /*0630*/ 	.short	0x010a
        /*0632*/ 	.byte	0xff
	.zero		1


	//   ....[84]....
        /*0634*/ 	.word	0x00007850
        /*0638*/ 	.word	0x00000000
        /*063c*/ 	.word	0x00000018
        /*0640*/ 	.short	0x010a
        /*0642*/ 	.byte	0xff
	.zero		1


	//   ....[85]....
        /*0644*/ 	.word	0x000078b0
        /*0648*/ 	.word	0x00000000
        /*064c*/ 	.word	0x00000018
        /*0650*/ 	.short	0x010a
        /*0652*/ 	.byte	0xff
	.zero		1


	//   ....[86]....
        /*0654*/ 	.word	0x00007900
        /*0658*/ 	.word	0x00000003
        /*065c*/ 	.word	0x00000060
        /*0660*/ 	.short	0x010a
        /*0662*/ 	.byte	0xff
	.zero		1


	//   ....[87]....
        /*0664*/ 	.word	0x00007960
        /*0668*/ 	.word	0x00000000
        /*066c*/ 	.word	0x00000000
        /*0670*/ 	.short	0x010a
        /*0672*/ 	.byte	0xff
	.zero		1


	//   ....[88]....
        /*0674*/ 	.word	0x000079c0
        /*0678*/ 	.word	0x00000000
        /*067c*/ 	.word	0x00000000
        /*0680*/ 	.short	0x010a
        /*0682*/ 	.byte	0xff
	.zero		1


	//   ....[89]....
        /*0684*/ 	.word	0x00007a10
        /*0688*/ 	.word	0x00000002
        /*068c*/ 	.word	0x000000c0
        /*0690*/ 	.short	0x010a
        /*0692*/ 	.byte	0xff
	.zero		1


	//   ....[90]....
        /*0694*/ 	.word	0x00007a70
        /*0698*/ 	.word	0x00000002
        /*069c*/ 	.word	0x00000070
        /*06a0*/ 	.short	0x010a
        /*06a2*/ 	.byte	0xff
	.zero		1


	//   ....[91]....
        /*06a4*/ 	.word	0x00007ac0
        /*06a8*/ 	.word	0x00000002
        /*06ac*/ 	.word	0x00000060
        /*06b0*/ 	.short	0x010a
        /*06b2*/ 	.byte	0xff
	.zero		1


	//   ....[92]....
        /*06b4*/ 	.word	0x00007b20
        /*06b8*/ 	.word	0x00000000
        /*06bc*/ 	.word	0x00000070
        /*06c0*/ 	.short	0x010a
        /*06c2*/ 	.byte	0xff
	.zero		1


	//   ....[93]....
        /*06c4*/ 	.word	0x00007b70
        /*06c8*/ 	.word	0x00000000
        /*06cc*/ 	.word	0x00000060
        /*06d0*/ 	.short	0x010a
        /*06d2*/ 	.byte	0xff
	.zero		1


	//   ....[94]....
        /*06d4*/ 	.word	0x00007bd0
        /*06d8*/ 	.word	0x00000002
        /*06dc*/ 	.word	0x000000a0
        /*06e0*/ 	.short	0x010a
        /*06e2*/ 	.byte	0xff
	.zero		1


	//   ....[95]....
        /*06e4*/ 	.word	0x00007c30
        /*06e8*/ 	.word	0x00000000
        /*06ec*/ 	.word	0x00000000
        /*06f0*/ 	.short	0x010a
        /*06f2*/ 	.byte	0xff
	.zero		1


	//   ....[96]....
        /*06f4*/ 	.word	0x00007c90
        /*06f8*/ 	.word	0x00000000
        /*06fc*/ 	.word	0x00000000
        /*0700*/ 	.short	0x010a
        /*0702*/ 	.byte	0xff
	.zero		1


	//   ....[97]....
        /*0704*/ 	.word	0x00007cf0
        /*0708*/ 	.word	0x00000000
        /*070c*/ 	.word	0x00000000
        /*0710*/ 	.short	0x010a
        /*0712*/ 	.byte	0xff
	.zero		1


	//   ....[98]....
        /*0714*/ 	.word	0x00007d50
        /*0718*/ 	.word	0x00000000
        /*071c*/ 	.word	0x00000000
        /*0720*/ 	.short	0x010a
        /*0722*/ 	.byte	0xff
	.zero		1


	//   ....[99]....
        /*0724*/ 	.word	0x00007db0
        /*0728*/ 	.word	0x00000000
        /*072c*/ 	.word	0x00000000
        /*0730*/ 	.short	0x010a
        /*0732*/ 	.byte	0xff
	.zero		1


	//   ....[100]....
        /*0734*/ 	.word	0x00007e00
        /*0738*/ 	.word	0x0000000c
        /*073c*/ 	.word	0x00000060
        /*0740*/ 	.short	0x010a
        /*0742*/ 	.byte	0xff
	.zero		1


	//   ....[101]....
        /*0744*/ 	.word	0x00007e60
        /*0748*/ 	.word	0x00000000
        /*074c*/ 	.word	0x00000058
        /*0750*/ 	.short	0x010a
        /*0752*/ 	.byte	0xff
	.zero		1


	//   ....[102]....
        /*0754*/ 	.word	0x00007ec0
        /*0758*/ 	.word	0x00000000
        /*075c*/ 	.word	0x00000040
        /*0760*/ 	.short	0x010a
        /*0762*/ 	.byte	0xff
	.zero		1


	//   ....[103]....
        /*0764*/ 	.word	0x00007f20
        /*0768*/ 	.word	0x00000000
        /*076c*/ 	.word	0x00000048
        /*0770*/ 	.short	0x010a
        /*0772*/ 	.byte	0xff
	.zero		1


	//   ....[104]....
        /*0774*/ 	.word	0x00007f80
        /*0778*/ 	.word	0x00000000
        /*077c*/ 	.word	0x00000040
        /*0780*/ 	.short	0x010a
        /*0782*/ 	.byte	0xff
	.zero		1


	//   ....[105]....
        /*0784*/ 	.word	0x00007fd0
        /*0788*/ 	.word	0x00000003
        /*078c*/ 	.word	0x00000060
        /*0790*/ 	.short	0x010a
        /*0792*/ 	.byte	0xff
	.zero		1


	//   ....[106]....
        /*0794*/ 	.word	0x00008020
        /*0798*/ 	.word	0x00000003
        /*079c*/ 	.word	0x00000030
        /*07a0*/ 	.short	0x010a
        /*07a2*/ 	.byte	0xff
	.zero		1


	//   ....[107]....
        /*07a4*/ 	.word	0x00008070
        /*07a8*/ 	.word	0x0000002b
        /*07ac*/ 	.word	0x00000080
        /*07b0*/ 	.short	0x010a
        /*07b2*/ 	.byte	0xff
	.zero		1


	//   ....[108]....
        /*07b4*/ 	.word	0x000080c0
        /*07b8*/ 	.word	0x00000003
        /*07bc*/ 	.word	0x00000030
        /*07c0*/ 	.short	0x010a
        /*07c2*/ 	.byte	0xff
	.zero		1


	//----- nvinfo : EIATTR_NUM_MBARRIERS
	.align		4
.L_47:
        /*07c4*/ 	.byte	0x03, 0x38
        /*07c6*/ 	.short	0x001c


	//----- nvinfo : EIATTR_EXIT_INSTR_OFFSETS
	.align		4
        /*07c8*/ 	.byte	0x04, 0x1c
        /*07ca*/ 	.short	(.L_49 - .L_48)


	//   ....[0]....
.L_48:
        /*07cc*/ 	.word	0x00002840


	//   ....[1]....
        /*07d0*/ 	.word	0x00002d30


	//   ....[2]....
        /*07d4*/ 	.word	0x00002d90


	//   ....[3]....
        /*07d8*/ 	.word	0x00003d00


	//   ....[4]....
        /*07dc*/ 	.word	0x00004b10


	//   ....[5]....
        /*07e0*/ 	.word	0x00004b50


	//   ....[6]....
        /*07e4*/ 	.word	0x000077e0


	//----- nvinfo : EIATTR_MAX_THREADS
	.align		4
.L_49:
        /*07e8*/ 	.byte	0x04, 0x05
        /*07ea*/ 	.short	(.L_51 - .L_50)
.L_50:
        /*07ec*/ 	.word	0x00000100
        /*07f0*/ 	.word	0x00000001
        /*07f4*/ 	.word	0x00000001


	//----- nvinfo : EIATTR_CRS_STACK_SIZE
	.align		4
.L_51:
        /*07f8*/ 	.byte	0x04, 0x1e
        /*07fa*/ 	.short	(.L_53 - .L_52)
.L_52:
        /*07fc*/ 	.word	0x00000000


	//----- nvinfo : EIATTR_CBANK_PARAM_SIZE
	.align		4
.L_53:
        /*0800*/ 	.byte	0x03, 0x19
        /*0802*/ 	.short	0x0800


	//----- nvinfo : EIATTR_PARAM_CBANK
	.align		4
        /*0804*/ 	.byte	0x04, 0x0a
        /*0806*/ 	.short	(.L_55 - .L_54)
	.align		4
.L_54:
        /*0808*/ 	.word	index@(.nv.constant0._ZN7cutlass13device_kernelINS_4gemm6kernel13GemmUniversalIN4cute5tupleIJiiiiEEENS1_10collective13CollectiveMmaINS1_35MainloopSm100TmaUmmaWarpSpecializedILi3ELi2ELi4ENS5_IJNS4_1CILi1EEENSA_ILi2EEESB_EEEEENS5_IJNSA_ILi64EEENSA_ILi128EEESG_EEEaNS5_IJlSB_lEEEaSI_NS4_8TiledMMAINS4_8MMA_AtomIJNS4_15SM100_MMA_S8_SSIaaiLi64ELi128ELNS4_4UMMA5MajorE0ELSN_0ELNSM_8SaturateE0EEEEEENS4_6LayoutINS5_IJSB_SB_SB_EEENS5_IJNSA_ILi0EEEST_ST_EEEEENS5_IJNS4_10UnderscoreESW_SW_EEEEENS4_23SM90_TMA_LOAD_MULTICASTENS4_14ComposedLayoutINS4_7SwizzleILi3ELi4ELi3EEENS4_18smem_ptr_flag_bitsILi8EEENSR_INS5_IJNSA_ILi8EEESG_EEENS5_IJSG_SB_EEEEEEEvNS4_8identityENS4_13SM90_TMA_LOADES19_vS1A_EENS_8epilogue10collective18CollectiveEpilogueINS1D_23Sm100TmaWarpSpecializedILi2ELi2ELi32ELb0ELb0EEEJSH_NS5_IJNSR_ISF_SB_EES1I_EEEaSI_aSI_NS1D_6fusion15FusionCallbacksIS1H_NS1K_17LinearCombinationIaiaiLNS_15FloatRoundStyleE2EEESH_S1J_JEEENS4_5SM1004TMEM4LOAD26SM100_TMEM_LOAD_16dp32b32xES1B_NS10_INS11_ILi2ELi4ELi3EEES14_NSR_INS5_IJS15_SF_EEENS5_IJSF_SB_EEEEEEENS4_39AutoVectorizingCopyWithAssumedAlignmentILi128EEENS4_14SM90_TMA_STOREES1Y_S20_S20_EEEvvEEEEvNT_6ParamsE)
        /*080c*/ 	.short	0x0380
        /*080e*/ 	.short	0x0800


	//----- nvinfo : EIATTR_SW_WAR
	.align		4
.L_55:
        /*0810*/ 	.byte	0x04, 0x36
        /*0812*/ 	.short	(.L_57 - .L_56)
.L_56:
        /*0814*/ 	.word	0x00000008
.L_57:


//--------------------- .nv.callgraph             --------------------------
	.section	.nv.callgraph,"",@"SHT_CUDA_CALLGRAPH"
	.align	4
	.sectionentsize	8
	.align		4
        /*0000*/ 	.word	0x00000000
	.align		4
        /*0004*/ 	.word	0xffffffff
	.align		4
        /*0008*/ 	.word	index@(_ZN7cutlass13device_kernelINS_4gemm6kernel13GemmUniversalIN4cute5tupleIJiiiiEEENS1_10collective13CollectiveMmaINS1_35MainloopSm100TmaUmmaWarpSpecializedILi3ELi2ELi4ENS5_IJNS4_1CILi1EEENSA_ILi2EEESB_EEEEENS5_IJNSA_ILi64EEENSA_ILi128EEESG_EEEaNS5_IJlSB_lEEEaSI_NS4_8TiledMMAINS4_8MMA_AtomIJNS4_15SM100_MMA_S8_SSIaaiLi64ELi128ELNS4_4UMMA5MajorE0ELSN_0ELNSM_8SaturateE0EEEEEENS4_6LayoutINS5_IJSB_SB_SB_EEENS5_IJNSA_ILi0EEEST_ST_EEEEENS5_IJNS4_10UnderscoreESW_SW_EEEEENS4_23SM90_TMA_LOAD_MULTICASTENS4_14ComposedLayoutINS4_7SwizzleILi3ELi4ELi3EEENS4_18smem_ptr_flag_bitsILi8EEENSR_INS5_IJNSA_ILi8EEESG_EEENS5_IJSG_SB_EEEEEEEvNS4_8identityENS4_13SM90_TMA_LOADES19_vS1A_EENS_8epilogue10collective18CollectiveEpilogueINS1D_23Sm100TmaWarpSpecializedILi2ELi2ELi32ELb0ELb0EEEJSH_NS5_IJNSR_ISF_SB_EES1I_EEEaSI_aSI_NS1D_6fusion15FusionCallbacksIS1H_NS1K_17LinearCombinationIaiaiLNS_15FloatRoundStyleE2EEESH_S1J_JEEENS4_5SM1004TMEM4LOAD26SM100_TMEM_LOAD_16dp32b32xES1B_NS10_INS11_ILi2ELi4ELi3EEES14_NSR_INS5_IJS15_SF_EEENS5_IJSF_SB_EEEEEEENS4_39AutoVectorizingCopyWithAssumedAlignmentILi128EEENS4_14SM90_TMA_STOREES1Y_S20_S20_EEEvvEEEEvNT_6ParamsE)
	.align		4
        /*000c*/ 	.word	index@(__assertfail)
	.align		4
        /*0010*/ 	.word	0x00000000
	.align		4
        /*0014*/ 	.word	0xfffffffe
	.align		4
        /*0018*/ 	.word	0x00000000
	.align		4
        /*001c*/ 	.word	0xfffffffd
	.align		4
        /*0020*/ 	.word	0x00000000
	.align		4
        /*0024*/ 	.word	0xfffffffc


//--------------------- .nv.constant4             --------------------------
	.section	.nv.constant4,"a",@progbits
	.align	8
	.align		8
.nv.constant4:
        /*0000*/ 	.dword	__assertfail
	.align		8
        /*0008*/ 	.dword	__unnamed_1
	.align		8
        /*0010*/ 	.dword	__unnamed_2
	.align		8
        /*0018*/ 	.dword	_ZN40_INTERNAL_55ea4860_4_k_cu_2730cd21_100344cuda3std3__45__cpo5beginE
	.align		8
        /*0020*/ 	.dword	_ZN40_INTERNAL_55ea4860_4_k_cu_2730cd21_100344cuda3std3__45__cpo3endE
	.align		8
        /*0028*/ 	.dword	_ZN40_INTERNAL_55ea4860_4_k_cu_2730cd21_100344cuda3std3__45__cpo6cbeginE
	.align		8
        /*0030*/ 	.dword	_ZN40_INTERNAL_55ea4860_4_k_cu_2730cd21_100344cuda3std3__45__cpo4cendE
	.align		8
        /*0038*/ 	.dword	_ZN40_INTERNAL_55ea4860_4_k_cu_2730cd21_100344cuda3std3__442_GLOBAL__N__55ea4860_4_k_cu_2730cd21_100346ignoreE
	.align		8
        /*0040*/ 	.dword	_ZN40_INTERNAL_55ea4860_4_k_cu_2730cd21_100344cuda3std3__419piecewise_constructE
	.align		8
        /*0048*/ 	.dword	_ZN40_INTERNAL_55ea4860_4_k_cu_2730cd21_100344cuda3std3__48in_placeE
	.align		8
        /*0050*/ 	.dword	_ZN40_INTERNAL_55ea4860_4_k_cu_2730cd21_100344cuda3std6ranges3__45__cpo4swapE
	.align		8
        /*0058*/ 	.dword	_ZN40_INTERNAL_55ea4860_4_k_cu_2730cd21_100344cuda3std6ranges3__45__cpo9iter_moveE
	.align		8
        /*0060*/ 	.dword	_ZN40_INTERNAL_55ea4860_4_k_cu_2730cd21_100344cute7productE
	.align		8
        /*0068*/ 	.dword	_ZN40_INTERNAL_55ea4860_4_k_cu_2730cd21_100344cute1_E
	.align		8
        /*0070*/ 	.dword	$str$25
	.align		8
        /*0078*/ 	.dword	$str$26
	.align		8
        /*0080*/ 	.dword	$str$27
	.align		8
        /*0088*/ 	.dword	$str$28


//--------------------- .text._ZN7cutlass13device_kernelINS_4gemm6kernel13GemmUniversalIN4cute5tupleIJiiiiEEENS1_10collective13CollectiveMmaINS1_35MainloopSm100TmaUmmaWarpSpecializedILi3ELi2ELi4ENS5_IJNS4_1CILi1EEENSA_ILi2EEESB_EEEEENS5_IJNSA_ILi64EEENSA_ILi128EEESG_EEEaNS5_IJlSB_lEEEaSI_NS4_8TiledMMAINS4_8MMA_AtomIJNS4_15SM100_MMA_S8_SSIaaiLi64ELi128ELNS4_4UMMA5MajorE0ELSN_0ELNSM_8SaturateE0EEEEEENS4_6LayoutINS5_IJSB_SB_SB_EEENS5_IJNSA_ILi0EEEST_ST_EEEEENS5_IJNS4_10UnderscoreESW_SW_EEEEENS4_23SM90_TMA_LOAD_MULTICASTENS4_14ComposedLayoutINS4_7SwizzleILi3ELi4ELi3EEENS4_18smem_ptr_flag_bitsILi8EEENSR_INS5_IJNSA_ILi8EEESG_EEENS5_IJSG_SB_EEEEEEEvNS4_8identityENS4_13SM90_TMA_LOADES19_vS1A_EENS_8epilogue10collective18CollectiveEpilogueINS1D_23Sm100TmaWarpSpecializedILi2ELi2ELi32ELb0ELb0EEEJSH_NS5_IJNSR_ISF_SB_EES1I_EEEaSI_aSI_NS1D_6fusion15FusionCallbacksIS1H_NS1K_17LinearCombinationIaiaiLNS_15FloatRoundStyleE2EEESH_S1J_JEEENS4_5SM1004TMEM4LOAD26SM100_TMEM_LOAD_16dp32b32xES1B_NS10_INS11_ILi2ELi4ELi3EEES14_NSR_INS5_IJS15_SF_EEENS5_IJSF_SB_EEEEEEENS4_39AutoVectorizingCopyWithAssumedAlignmentILi128EEENS4_14SM90_TMA_STOREES1Y_S20_S20_EEEvvEEEEvNT_6ParamsE --------------------------
	.section	.text._ZN7cutlass13device_kernelINS_4gemm6kernel13GemmUniversalIN4cute5tupleIJiiiiEEENS1_10collective13CollectiveMmaINS1_35MainloopSm100TmaUmmaWarpSpecializedILi3ELi2ELi4ENS5_IJNS4_1CILi1EEENSA_ILi2EEESB_EEEEENS5_IJNSA_ILi64EEENSA_ILi128EEESG_EEEaNS5_IJlSB_lEEEaSI_NS4_8TiledMMAINS4_8MMA_AtomIJNS4_15SM100_MMA_S8_SSIaaiLi64ELi128ELNS4_4UMMA5MajorE0ELSN_0ELNSM_8SaturateE0EEEEEENS4_6LayoutINS5_IJSB_SB_SB_EEENS5_IJNSA_ILi0EEEST_ST_EEEEENS5_IJNS4_10UnderscoreESW_SW_EEEEENS4_23SM90_TMA_LOAD_MULTICASTENS4_14ComposedLayoutINS4_7SwizzleILi3ELi4ELi3EEENS4_18smem_ptr_flag_bitsILi8EEENSR_INS5_IJNSA_ILi8EEESG_EEENS5_IJSG_SB_EEEEEEEvNS4_8identityENS4_13SM90_TMA_LOADES19_vS1A_EENS_8epilogue10collective18CollectiveEpilogueINS1D_23Sm100TmaWarpSpecializedILi2ELi2ELi32ELb0ELb0EEEJSH_NS5_IJNSR_ISF_SB_EES1I_EEEaSI_aSI_NS1D_6fusion15FusionCallbacksIS1H_NS1K_17LinearCombinationIaiaiLNS_15FloatRoundStyleE2EEESH_S1J_JEEENS4_5SM1004TMEM4LOAD26SM100_TMEM_LOAD_16dp32b32xES1B_NS10_INS11_ILi2ELi4ELi3EEES14_NSR_INS5_IJS15_SF_EEENS5_IJSF_SB_EEEEEEENS4_39AutoVectorizingCopyWithAssumedAlignmentILi128EEENS4_14SM90_TMA_STOREES1Y_S20_S20_EEEvvEEEEvNT_6ParamsE,"ax",@progbits
	.align	128
.text._ZN7cutlass13device_kernelINS_4gemm6kernel13GemmUniversalIN4cute5tupleIJiiiiEEENS1_10collective13CollectiveMmaINS1_35MainloopSm100TmaUmmaWarpSpecializedILi3ELi2ELi4ENS5_IJNS4_1CILi1EEENSA_ILi2EEESB_EEEEENS5_IJNSA_ILi64EEENSA_ILi128EEESG_EEEaNS5_IJlSB_lEEEaSI_NS4_8TiledMMAINS4_8MMA_AtomIJNS4_15SM100_MMA_S8_SSIaaiLi64ELi128ELNS4_4UMMA5MajorE0ELSN_0ELNSM_8SaturateE0EEEEEENS4_6LayoutINS5_IJSB_SB_SB_EEENS5_IJNSA_ILi0EEEST_ST_EEEEENS5_IJNS4_10UnderscoreESW_SW_EEEEENS4_23SM90_TMA_LOAD_MULTICASTENS4_14ComposedLayoutINS4_7SwizzleILi3ELi4ELi3EEENS4_18smem_ptr_flag_bitsILi8EEENSR_INS5_IJNSA_ILi8EEESG_EEENS5_IJSG_SB_EEEEEEEvNS4_8identityENS4_13SM90_TMA_LOADES19_vS1A_EENS_8epilogue10collective18CollectiveEpilogueINS1D_23Sm100TmaWarpSpecializedILi2ELi2ELi32ELb0ELb0EEEJSH_NS5_IJNSR_ISF_SB_EES1I_EEEaSI_aSI_NS1D_6fusion15FusionCallbacksIS1H_NS1K_17LinearCombinationIaiaiLNS_15FloatRoundStyleE2EEESH_S1J_JEEENS4_5SM1004TMEM4LOAD26SM100_TMEM_LOAD_16dp32b32xES1B_NS10_INS11_ILi2ELi4ELi3EEES14_NSR_INS5_IJS15_SF_EEENS5_IJSF_SB_EEEEEEENS4_39AutoVectorizingCopyWithAssumedAlignmentILi128EEENS4_14SM90_TMA_STOREES1Y_S20_S20_EEEvvEEEEvNT_6ParamsE:
        .type           _ZN7cutlass13device_kernelINS_4gemm6kernel13GemmUniversalIN4cute5tupleIJiiiiEEENS1_10collective13CollectiveMmaINS1_35MainloopSm100TmaUmmaWarpSpecializedILi3ELi2ELi4ENS5_IJNS4_1CILi1EEENSA_ILi2EEESB_EEEEENS5_IJNSA_ILi64EEENSA_ILi128EEESG_EEEaNS5_IJlSB_lEEEaSI_NS4_8TiledMMAINS4_8MMA_AtomIJNS4_15SM100_MMA_S8_SSIaaiLi64ELi128ELNS4_4UMMA5MajorE0ELSN_0ELNSM_8SaturateE0EEEEEENS4_6LayoutINS5_IJSB_SB_SB_EEENS5_IJNSA_ILi0EEEST_ST_EEEEENS5_IJNS4_10UnderscoreESW_SW_EEEEENS4_23SM90_TMA_LOAD_MULTICASTENS4_14ComposedLayoutINS4_7SwizzleILi3ELi4ELi3EEENS4_18smem_ptr_flag_bitsILi8EEENSR_INS5_IJNSA_ILi8EEESG_EEENS5_IJSG_SB_EEEEEEEvNS4_8identityENS4_13SM90_TMA_LOADES19_vS1A_EENS_8epilogue10collective18CollectiveEpilogueINS1D_23Sm100TmaWarpSpecializedILi2ELi2ELi32ELb0ELb0EEEJSH_NS5_IJNSR_ISF_SB_EES1I_EEEaSI_aSI_NS1D_6fusion15FusionCallbacksIS1H_NS1K_17LinearCombinationIaiaiLNS_15FloatRoundStyleE2EEESH_S1J_JEEENS4_5SM1004TMEM4LOAD26SM100_TMEM_LOAD_16dp32b32xES1B_NS10_INS11_ILi2ELi4ELi3EEES14_NSR_INS5_IJS15_SF_EEENS5_IJSF_SB_EEEEEEENS4_39AutoVectorizingCopyWithAssumedAlignmentILi128EEENS4_14SM90_TMA_STOREES1Y_S20_S20_EEEvvEEEEvNT_6ParamsE,@function
        .size           _ZN7cutlass13device_kernelINS_4gemm6kernel13GemmUniversalIN4cute5tupleIJiiiiEEENS1_10collective13CollectiveMmaINS1_35MainloopSm100TmaUmmaWarpSpecializedILi3ELi2ELi4ENS5_IJNS4_1CILi1EEENSA_ILi2EEESB_EEEEENS5_IJNSA_ILi64EEENSA_ILi128EEESG_EEEaNS5_IJlSB_lEEEaSI_NS4_8TiledMMAINS4_8MMA_AtomIJNS4_15SM100_MMA_S8_SSIaaiLi64ELi128ELNS4_4UMMA5MajorE0ELSN_0ELNSM_8SaturateE0EEEEEENS4_6LayoutINS5_IJSB_SB_SB_EEENS5_IJNSA_ILi0EEEST_ST_EEEEENS5_IJNS4_10UnderscoreESW_SW_EEEEENS4_23SM90_TMA_LOAD_MULTICASTENS4_14ComposedLayoutINS4_7SwizzleILi3ELi4ELi3EEENS4_18smem_ptr_flag_bitsILi8EEENSR_INS5_IJNSA_ILi8EEESG_EEENS5_IJSG_SB_EEEEEEEvNS4_8identityENS4_13SM90_TMA_LOADES19_vS1A_EENS_8epilogue10collective18CollectiveEpilogueINS1D_23Sm100TmaWarpSpecializedILi2ELi2ELi32ELb0ELb0EEEJSH_NS5_IJNSR_ISF_SB_EES1I_EEEaSI_aSI_NS1D_6fusion15FusionCallbacksIS1H_NS1K_17LinearCombinationIaiaiLNS_15FloatRoundStyleE2EEESH_S1J_JEEENS4_5SM1004TMEM4LOAD26SM100_TMEM_LOAD_16dp32b32xES1B_NS10_INS11_ILi2ELi4ELi3EEES14_NSR_INS5_IJS15_SF_EEENS5_IJSF_SB_EEEEEEENS4_39AutoVectorizingCopyWithAssumedAlignmentILi128EEENS4_14SM90_TMA_STOREES1Y_S20_S20_EEEvvEEEEvNT_6ParamsE,(.L_x_146 - _ZN7cutlass13device_kernelINS_4gemm6kernel13GemmUniversalIN4cute5tupleIJiiiiEEENS1_10collective13CollectiveMmaINS1_35MainloopSm100TmaUmmaWarpSpecializedILi3ELi2ELi4ENS5_IJNS4_1CILi1EEENSA_ILi2EEESB_EEEEENS5_IJNSA_ILi64EEENSA_ILi128EEESG_EEEaNS5_IJlSB_lEEEaSI_NS4_8TiledMMAINS4_8MMA_AtomIJNS4_15SM100_MMA_S8_SSIaaiLi64ELi128ELNS4_4UMMA5MajorE0ELSN_0ELNSM_8SaturateE0EEEEEENS4_6LayoutINS5_IJSB_SB_SB_EEENS5_IJNSA_ILi0EEEST_ST_EEEEENS5_IJNS4_10UnderscoreESW_SW_EEEEENS4_23SM90_TMA_LOAD_MULTICASTENS4_14ComposedLayoutINS4_7SwizzleILi3ELi4ELi3EEENS4_18smem_ptr_flag_bitsILi8EEENSR_INS5_IJNSA_ILi8EEESG_EEENS5_IJSG_SB_EEEEEEEvNS4_8identityENS4_13SM90_TMA_LOADES19_vS1A_EENS_8epilogue10collective18CollectiveEpilogueINS1D_23Sm100TmaWarpSpecializedILi2ELi2ELi32ELb0ELb0EEEJSH_NS5_IJNSR_ISF_SB_EES1I_EEEaSI_aSI_NS1D_6fusion15FusionCallbacksIS1H_NS1K_17LinearCombinationIaiaiLNS_15FloatRoundStyleE2EEESH_S1J_JEEENS4_5SM1004TMEM4LOAD26SM100_TMEM_LOAD_16dp32b32xES1B_NS10_INS11_ILi2ELi4ELi3EEES14_NSR_INS5_IJS15_SF_EEENS5_IJSF_SB_EEEEEEENS4_39AutoVectorizingCopyWithAssumedAlignmentILi128EEENS4_14SM90_TMA_STOREES1Y_S20_S20_EEEvvEEEEvNT_6ParamsE)
        .other          _ZN7cutlass13device_kernelINS_4gemm6kernel13GemmUniversalIN4cute5tupleIJiiiiEEENS1_10collective13CollectiveMmaINS1_35MainloopSm100TmaUmmaWarpSpecializedILi3ELi2ELi4ENS5_IJNS4_1CILi1EEENSA_ILi2EEESB_EEEEENS5_IJNSA_ILi64EEENSA_ILi128EEESG_EEEaNS5_IJlSB_lEEEaSI_NS4_8TiledMMAINS4_8MMA_AtomIJNS4_15SM100_MMA_S8_SSIaaiLi64ELi128ELNS4_4UMMA5MajorE0ELSN_0ELNSM_8SaturateE0EEEEEENS4_6LayoutINS5_IJSB_SB_SB_EEENS5_IJNSA_ILi0EEEST_ST_EEEEENS5_IJNS4_10UnderscoreESW_SW_EEEEENS4_23SM90_TMA_LOAD_MULTICASTENS4_14ComposedLayoutINS4_7SwizzleILi3ELi4ELi3EEENS4_18smem_ptr_flag_bitsILi8EEENSR_INS5_IJNSA_ILi8EEESG_EEENS5_IJSG_SB_EEEEEEEvNS4_8identityENS4_13SM90_TMA_LOADES19_vS1A_EENS_8epilogue10collective18CollectiveEpilogueINS1D_23Sm100TmaWarpSpecializedILi2ELi2ELi32ELb0ELb0EEEJSH_NS5_IJNSR_ISF_SB_EES1I_EEEaSI_aSI_NS1D_6fusion15FusionCallbacksIS1H_NS1K_17LinearCombinationIaiaiLNS_15FloatRoundStyleE2EEESH_S1J_JEEENS4_5SM1004TMEM4LOAD26SM100_TMEM_LOAD_16dp32b32xES1B_NS10_INS11_ILi2ELi4ELi3EEES14_NSR_INS5_IJS15_SF_EEENS5_IJSF_SB_EEEEEEENS4_39AutoVectorizingCopyWithAssumedAlignmentILi128EEENS4_14SM90_TMA_STOREES1Y_S20_S20_EEEvvEEEEvNT_6ParamsE,@"STO_CUDA_ENTRY STV_DEFAULT"
_ZN7cutlass13device_kernelINS_4gemm6kernel13GemmUniversalIN4cute5tupleIJiiiiEEENS1_10collective13CollectiveMmaINS1_35MainloopSm100TmaUmmaWarpSpecializedILi3ELi2ELi4ENS5_IJNS4_1CILi1EEENSA_ILi2EEESB_EEEEENS5_IJNSA_ILi64EEENSA_ILi128EEESG_EEEaNS5_IJlSB_lEEEaSI_NS4_8TiledMMAINS4_8MMA_AtomIJNS4_15SM100_MMA_S8_SSIaaiLi64ELi128ELNS4_4UMMA5MajorE0ELSN_0ELNSM_8SaturateE0EEEEEENS4_6LayoutINS5_IJSB_SB_SB_EEENS5_IJNSA_ILi0EEEST_ST_EEEEENS5_IJNS4_10UnderscoreESW_SW_EEEEENS4_23SM90_TMA_LOAD_MULTICASTENS4_14ComposedLayoutINS4_7SwizzleILi3ELi4ELi3EEENS4_18smem_ptr_flag_bitsILi8EEENSR_INS5_IJNSA_ILi8EEESG_EEENS5_IJSG_SB_EEEEEEEvNS4_8identityENS4_13SM90_TMA_LOADES19_vS1A_EENS_8epilogue10collective18CollectiveEpilogueINS1D_23Sm100TmaWarpSpecializedILi2ELi2ELi32ELb0ELb0EEEJSH_NS5_IJNSR_ISF_SB_EES1I_EEEaSI_aSI_NS1D_6fusion15FusionCallbacksIS1H_NS1K_17LinearCombinationIaiaiLNS_15FloatRoundStyleE2EEESH_S1J_JEEENS4_5SM1004TMEM4LOAD26SM100_TMEM_LOAD_16dp32b32xES1B_NS10_INS11_ILi2ELi4ELi3EEES14_NSR_INS5_IJS15_SF_EEENS5_IJSF_SB_EEEEEEENS4_39AutoVectorizingCopyWithAssumedAlignmentILi128EEENS4_14SM90_TMA_STOREES1Y_S20_S20_EEEvvEEEEvNT_6ParamsE:
[----:B------:R-:W1:Y:S01]  /*0000*/  LDC R1, c[0x0][0x37c] ;  /* 0x0000df00ff017b82 */ /* 0x000e620000000800 */
[----:B------:R-:W2:Y:S01]  /*0010*/  S2R R84, SR_TID.X ;  /* 0x0000000000547919 */ /* 0x000ea20000002100 */
[----:B------:R-:W3:Y:S01]  /*0020*/  LDCU.64 UR8, c[0x0][0x890] ;  /* 0x00011200ff0877ac */ /* 0x000ee20008000a00 */
[----:B------:R-:W-:Y:S02]  /*0030*/  PRMT R74, RZ, 0x7610, R74 ;  /* 0x00007610ff4a7816 */ /* 0x000fe4000000004a */
[----:B------:R-:W-:Y:S01]  /*0040*/  ELECT P3, URZ, PT ;  /* 0x0000000000ff782f */ /* 0x000fe20003860000 */
[----:B---3--:R-:W-:-:S04]  /*0050*/  UISETP.NE.U32.AND UP0, UPT, UR8, URZ, UPT ;  /* 0x000000ff0800728c */ /* 0x008fc8000bf05070 */
[----:B------:R-:W-:Y:S01]  /*0060*/  UISETP.NE.AND.EX UP0, UPT, UR9, URZ, UPT, UP0 ;  /* 0x000000ff0900728c */ /* 0x000fe2000bf05300 */
[----:B--2---:R-:W-:-:S05]  /*0070*/  SHF.R.U32.HI R75, RZ, 0x5, R84 ;  /* 0x00000005ff4b7819 */ /* 0x004fca0000011654 */
[----:B------:R-:W2:Y:S02]  /*0080*/  SHFL.IDX PT, R0, R75, RZ, 0x1f ;  /* 0x00001fff4b007589 */ /* 0x000ea400000e0000 */
[----:B--2---:R-:W-:Y:S01]  /*0090*/  R2UR UR17, R0 ;  /* 0x00000000001172ca */ /* 0x004fe200000e0000 */
[----:B-1----:R-:W-:-:S14]  /*00a0*/  BRA.U UP0, `(.L_x_0) ;  /* 0x0000000100307547 */ /* 0x002fdc000b800000 */
[----:B------:R-:W1:Y:S02]  /*00b0*/  LDCU.64 UR4, c[0x0][0x888] ;  /* 0x00011100ff0477ac */ /* 0x000e640008000a00 */
[----:B-1----:R-:W-:-:S04]  /*00c0*/  UISETP.NE.U32.AND UP0, UPT, UR4, URZ, UPT ;  /* 0x000000ff0400728c */ /* 0x002fc8000bf05070 */
[----:B------:R-:W-:-:S09]  /*00d0*/  UISETP.NE.AND.EX UP0, UPT, UR5, URZ, UPT, UP0 ;  /* 0x000000ff0500728c */ /* 0x000fd2000bf05300 */
[----:B------:R-:W-:Y:S05]  /*00e0*/  BRA.U !UP0, `(.L_x_1) ;  /* 0x0000000108147547 */ /* 0x000fea000b800000 */
[----:B------:R-:W1:Y:S01]  /*00f0*/  LDC.64 R40, c[0x0][0x888] ;  /* 0x00022200ff287b82 */ /* 0x000e620000000a00 */
[----:B------:R-:W1:Y:S02]  /*0100*/  LDCU.64 UR4, c[0x0][0x358] ;  /* 0x00006b00ff0477ac */ /* 0x000e640008000a00 */
[----:B-1----:R1:W5:Y:S01]  /*0110*/  LDG.E R40, desc[UR4][R40.64] ;  /* 0x0000000428287981 */ /* 0x002362000c1e1900 */
[----:B------:R-:W-:Y:S01]  /*0120*/  HFMA2 R74, -RZ, RZ, 0, 5.9604644775390625e-08 ;  /* 0x00000001ff4a7431 */ /* 0x000fe200000001ff */
[----:B------:R-:W-:Y:S05]  /*0130*/  BRA `(.L_x_0) ;  /* 0x00000000000c7947 */ /* 0x000fea0003800000 */
.L_x_1:
[----:B------:R-:W1:Y:S01]  /*0140*/  LDCU UR4, c[0x0][0x880] ;  /* 0x00011000ff0477ac */ /* 0x000e620008000800 */
[----:B------:R-:W-:Y:S01]  /*0150*/  HFMA2 R74, -RZ, RZ, 0, 5.9604644775390625e-08 ;  /* 0x00000001ff4a7431 */ /* 0x000fe200000001ff */
[----:B-1----:R-:W-:-:S07]  /*0160*/  MOV R40, UR4 ;  /* 0x0000000400287c02 */ /* 0x002fce0008000f00 */
.L_x_0:
[----:B------:R-:W2:Y:S02]  /*0170*/  LDCU.64 UR4, c[0x0][0x8b0] ;  /* 0x00011600ff0477ac */ /* 0x000ea40008000a00 */
[----:B--2---:R-:W-:-:S04]  /*0180*/  UISETP.NE.U32.AND UP0, UPT, UR4, URZ, UPT ;  /* 0x000000ff0400728c */ /* 0x004fc8000bf05070 */
[----:B------:R-:W-:-:S09]  /*0190*/  UISETP.NE.AND.EX UP0, UPT, UR5, URZ, UPT, UP0 ;  /* 0x000000ff0500728c */ /* 0x000fd2000bf05300 */
[----:B------:R-:W-:Y:S05]  /*01a0*/  BRA.U UP0, `(.L_x_2) ;  /* 0x0000000100287547 */ /* 0x000fea000b800000 */
[----:B------:R-:W2:Y:S02]  /*01b0*/  LDCU.64 UR4, c[0x0][0x8a8] ;  /* 0x00011500ff0477ac */ /* 0x000ea40008000a00 */
[----:B--2---:R-:W-:-:S04]  /*01c0*/  UISETP.NE.U32.AND UP0, UPT, UR4, URZ, UPT ;  /* 0x000000ff0400728c */ /* 0x004fc8000bf05070 */
[----:B------:R-:W-:-:S09]  /*01d0*/  UISETP.NE.AND.EX UP0, UPT, UR5, URZ, UPT, UP0 ;  /* 0x000000ff0500728c */ /* 0x000fd2000bf05300 */
[----:B------:R-:W-:Y:S05]  /*01e0*/  BRA.U !UP0, `(.L_x_3) ;  /* 0x0000000108107547 */ /* 0x000fea000b800000 */
[----:B------:R-:W2:Y:S01]  /*01f0*/  LDC.64 R38, c[0x0][0x8a8] ;  /* 0x00022a00ff267b82 */ /* 0x000ea20000000a00 */
[----:B------:R-:W2:Y:S02]  /*0200*/  LDCU.64 UR4, c[0x0][0x358] ;  /* 0x00006b00ff0477ac */ /* 0x000ea40008000a00 */
[----:B--2---:R2:W5:Y:S01]  /*0210*/  LDG.E R38, desc[UR4][R38.64] ;  /* 0x0000000426267981 */ /* 0x004562000c1e1900 */
[----:B------:R-:W-:Y:S05]  /*0220*/  BRA `(.L_x_2) ;  /* 0x0000000000087947 */ /* 0x000fea0003800000 */
.L_x_3:
[----:B------:R-:W2:Y:S02]  /*0230*/  LDCU UR4, c[0x0][0x8a0] ;  /* 0x00011400ff0477ac */ /* 0x000ea40008000800 */
[----:B--2---:R-:W-:Y:S02]  /*0240*/  MOV R38, UR4 ;  /* 0x0000000400267c02 */ /* 0x004fe40008000f00 */
.L_x_2:
[----:B------:R-:W-:Y:S01]  /*0250*/  IMAD.U32 R0, RZ, RZ, UR17 ;  /* 0x00000011ff007e24 */ /* 0x000fe2000f8e00ff */
[----:B------:R-:W-:Y:S04]  /*0260*/  BSSY.RECONVERGENT B0, `(.L_x_4) ;  /* 0x000000c000007945 */ /* 0x000fe80003800200 */
[C---:B------:R-:W-:Y:S02]  /*0270*/  ISETP.NE.OR P1, PT, R0.reuse, 0x1, !P3 ;  /* 0x000000010000780c */ /* 0x040fe40005f25670 */
[----:B------:R-:W-:-:S11]  /*0280*/  ISETP.NE.OR P0, PT, R0, 0x3, !P3 ;  /* 0x000000030000780c */ /* 0x000fd60005f05670 */
[----:B------:R-:W-:Y:S05]  /*0290*/  @P1 BRA `(.L_x_5) ;  /* 0x0000000000201947 */ /* 0x000fea0003800000 */
[----:B------:R-:W3:Y:S02]  /*02a0*/  LDCU.64 UR4, c[0x0][0x348] ;  /* 0x00006900ff0477ac */ /* 0x000ee40008000a00 */
[----:B---3--:R-:W-:Y:S02]  /*02b0*/  UIADD3 UR6, UP1, UPT, UR4, 0x80, URZ ;  /* 0x0000008004067890 */ /* 0x008fe4000ff3e0ff */
[----:B------:R-:W-:Y:S02]  /*02c0*/  UIADD3 UR4, UP0, UPT, UR4, 0x180, URZ ;  /* 0x0000018004047890 */ /* 0x000fe4000ff1e0ff */
[----:B------:R-:W-:Y:S02]  /*02d0*/  UIADD3.X UR7, UPT, UPT, URZ, UR5, URZ, UP1, !UPT ;  /* 0x00000005ff077290 */ /* 0x000fe40008ffe4ff */
[----:B------:R-:W-:-:S07]  /*02e0*/  UIADD3.X UR5, UPT, UPT, URZ, UR5, URZ, UP0, !UPT ;  /* 0x00000005ff057290 */ /* 0x000fce00087fe4ff */
[----:B------:R3:W-:Y:S02]  /*02f0*/  UTMACCTL.PF [UR6] ;  /* 0x00000000060079b9 */ /* 0x0007e40008040000 */
[----:B------:R3:W-:Y:S02]  /*0300*/  UTMACCTL.PF [UR4] ;  /* 0x00000000040079b9 */ /* 0x0007e40008040000 */
[----:B---3--:R-:W-:Y:S01]  /*0310*/  NOP ;  /* 0x0000000000007918 */ /* 0x008fe20000000000 */
.L_x_5:
[----:B------:R-:W-:Y:S05]  /*0320*/  BSYNC.RECONVERGENT B0 ;  /* 0x0000000000007941 */ /* 0x000fea0003800200 */
.L_x_4:
[----:B------:R-:W-:Y:S04]  /*0330*/  BSSY.RECONVERGENT B0, `(.L_x_6) ;  /* 0x000000a000007945 */ /* 0x000fe80003800200 */
        /* <DEDUP_REMOVED lines=9> */
.L_x_7:
[----:B------:R-:W-:Y:S05]  /*03d0*/  BSYNC.RECONVERGENT B0 ;  /* 0x0000000000007941 */ /* 0x000fea0003800200 */
.L_x_6:
[----:B------:R-:W3:Y:S01]  /*03e0*/  LDCU.64 UR4, c[0x0][0x888] ;  /* 0x00011100ff0477ac */ /* 0x000ee20008000a00 */
[----:B------:R-:W-:Y:S02]  /*03f0*/  UISETP.EQ.U32.AND UP1, UPT, UR8, URZ, UPT ;  /* 0x000000ff0800728c */ /* 0x000fe4000bf22070 */
[----:B------:R-:W-:Y:S02]  /*0400*/  UPLOP3.LUT UP3, UPT, UPT, UPT, UPT, 0x80, 0x8 ;  /* 0x000000000008789c */ /* 0x000fe40003f6f070 */
[----:B---3--:R-:W-:-:S04]  /*0410*/  UISETP.NE.U32.AND UP0, UPT, UR4, URZ, UPT ;  /* 0x000000ff0400728c */ /* 0x008fc8000bf05070 */
[----:B------:R-:W-:-:S04]  /*0420*/  UISETP.NE.AND.EX UP0, UPT, UR5, URZ, UPT, UP0 ;  /* 0x000000ff0500728c */ /* 0x000fc8000bf05300 */
[----:B------:R-:W-:-:S04]  /*0430*/  UISETP.EQ.OR.EX UP2, UPT, UR9, URZ, !UP0, UP1 ;  /* 0x000000ff0900728c */ /* 0x000fc8000c742710 */
[----:B------:R-:W-:-:S06]  /*0440*/  UP2UR UR4, UPR, URZ, 0x4 ;  /* 0x00000004ff047883 */ /* 0x000fcc0008000000 */
[----:B------:R-:W-:Y:S01]  /*0450*/  MOV R77, UR4 ;  /* 0x00000004004d7c02 */ /* 0x000fe20008000f00 */
[----:B------:R-:W-:Y:S06]  /*0460*/  BRA.U !UP2, `(.L_x_8) ;  /* 0x000000010a207547 */ /* 0x000fec000b800000 */
[----:B-----5:R-:W-:Y:S01]  /*0470*/  R2UR UR5, R40 ;  /* 0x00000000280572ca */ /* 0x020fe200000e0000 */
[----:B------:R-:W-:Y:S02]  /*0480*/  UISETP.NE.U32.AND UP1, UPT, UR8, URZ, UPT ;  /* 0x000000ff0800728c */ /* 0x000fe4000bf25070 */
[----:B------:R-:W-:Y:S02]  /*0490*/  USEL UR4, URZ, 0xffffffff, UP0 ;  /* 0xffffffffff047887 */ /* 0x000fe40008000000 */
[----:B------:R-:W-:-:S08]  /*04a0*/  UISETP.NE.AND.EX UP1, UPT, UR9, URZ, UPT, UP1 ;  /* 0x000000ff0900728c */ /* 0x000fd0000bf25310 */
[----:B------:R-:W-:-:S04]  /*04b0*/  UISETP.NE.AND UP0, UPT, UR5, URZ, UPT ;  /* 0x000000ff0500728c */ /* 0x000fc8000bf05270 */
[----:B------:R-:W-:-:S04]  /*04c0*/  @!UP1 USEL UR4, URZ, 0xffffffff, UP0 ;  /* 0xffffffffff049887 */ /* 0x000fc80008000000 */
[----:B------:R-:W-:-:S04]  /*04d0*/  ULOP3.LUT UR4, UR4, 0x1, URZ, 0xc0, !UPT ;  /* 0x0000000104047892 */ /* 0x000fc8000f8ec0ff */
[----:B------:R-:W-:-:S11]  /*04e0*/  UISETP.NE.U32.AND UP3, UPT, UR4, 0x1, UPT ;  /* 0x000000010400788c */ /* 0x000fd6000bf65070 */
.L_x_8:
[----:B------:R-:W3:Y:S01]  /*04f0*/  SHFL.IDX PT, R2, R75, RZ, 0x1f ;  /* 0x00001fff4b027589 */ /* 0x000ee200000e0000 */
[----:B------:R-:W-:-:S04]  /*0500*/  UISETP.NE.AND UP0, UPT, UR17, 0x2, UPT ;  /* 0x000000021100788c */ /* 0x000fc8000bf05270 */
[----:B------:R-:W-:Y:S01]  /*0510*/  USEL UR37, URZ, 0x1, UP0 ;  /* 0x00000001ff257887 */ /* 0x000fe20008000000 */
[----:B---3--:R-:W-:-:S13]  /*0520*/  ISETP.NE.AND P0, PT, R2, RZ, PT ;  /* 0x000000ff0200720c */ /* 0x008fda0003f05270 */
[----:B------:R-:W-:Y:S05]  /*0530*/  @P0 BRA `(.L_x_9) ;  /* 0x0000000000500947 */ /* 0x000fea0003800000 */
[----:B------:R-:W3:Y:S01]  /*0540*/  S2UR UR4, SR_CgaCtaId ;  /* 0x00000000000479c3 */ /* 0x000ee20000008800 */
[----:B------:R-:W-:Y:S01]  /*0550*/  UMOV UR5, 0x400 ;  /* 0x0000040000057882 */ /* 0x000fe20000000000 */
[----:B------:R-:W-:Y:S01]  /*0560*/  UMOV UR8, 0x1 ;  /* 0x0000000100087882 */ /* 0x000fe20000000000 */
[----:B------:R-:W-:Y:S01]  /*0570*/  UMOV UR6, 0x2 ;  /* 0x0000000200067882 */ /* 0x000fe20000000000 */
[----:B------:R-:W-:-:S04]  /*0580*/  UIADD3 UR8, UPT, UPT, -UR8, 0x100000, URZ ;  /* 0x0010000008087890 */ /* 0x000fc8000fffe1ff */
[----:B------:R-:W-:Y:S02]  /*0590*/  USHF.L.U32 UR9, UR8, 0xb, URZ ;  /* 0x0000000b08097899 */ /* 0x000fe400080006ff */
[----:B------:R-:W-:Y:S02]  /*05a0*/  USHF.L.U32 UR8, UR8, 0x1, URZ ;  /* 0x0000000108087899 */ /* 0x000fe400080006ff */
[----:B------:R-:W-:-:S04]  /*05b0*/  UIADD3 UR6, UPT, UPT, -UR6, 0x100000, URZ ;  /* 0x0010000006067890 */ /* 0x000fc8000fffe1ff */
[----:B------:R-:W-:Y:S02]  /*05c0*/  USHF.L.U32 UR7, UR6, 0xb, URZ ;  /* 0x0000000b06077899 */ /* 0x000fe400080006ff */
[----:B------:R-:W-:Y:S01]  /*05d0*/  USHF.L.U32 UR6, UR6, 0x1, URZ ;  /* 0x0000000106067899 */ /* 0x000fe200080006ff */
[----:B------:R-:W-:Y:S01]  /*05e0*/  ELECT P0, URZ, PT ;  /* 0x0000000000ff782f */ /* 0x000fe20003800000 */
[----:B---3--:R-:W-:Y:S01]  /*05f0*/  ULEA UR4, UR4, UR5, 0x18 ;  /* 0x0000000504047291 */ /* 0x008fe2000f8ec0ff */
[----:B------:R-:W3:Y:S11]  /*0600*/  FENCE.VIEW.ASYNC.S ;  /* 0x00000000000073c6 */ /* 0x000ef60000000000 */
[----:B---3--:R3:W4:Y:S01]  /*0610*/  SYNCS.EXCH.64 URZ, [UR4], UR8 ;  /* 0x0000000804ff75b2 */ /* 0x0087220008000100 */
[----:B------:R3:W1:Y:S01]  /*0620*/  SYNCS.EXCH.64 URZ, [UR4+0x18], UR6 ;  /* 0x0000180604ff75b2 */ /* 0x0006620008000100 */
[----:B------:R3:W1:Y:S01]  /*0630*/  SYNCS.EXCH.64 URZ, [UR4+0x8], UR8 ;  /* 0x0000080804ff75b2 */ /* 0x0006620008000100 */
[----:B------:R3:W1:Y:S01]  /*0640*/  SYNCS.EXCH.64 URZ, [UR4+0x20], UR6 ;  /* 0x0000200604ff75b2 */ /* 0x0006620008000100 */
[----:B------:R3:W1:Y:S01]  /*0650*/  SYNCS.EXCH.64 URZ, [UR4+0x10], UR8 ;  /* 0x0000100804ff75b2 */ /* 0x0006620008000100 */
[----:B------:R3:W1:Y:S01]  /*0660*/  SYNCS.EXCH.64 URZ, [UR4+0x28], UR6 ;  /* 0x0000280604ff75b2 */ /* 0x0006620008000100 */
[----:B------:R-:W-:Y:S01]  /*0670*/  NOP ;  /* 0x0000000000007918 */ /* 0x000fe20000000000 */
.L_x_9:
[----:B------:R-:W2:Y:S01]  /*0680*/  SHFL.IDX PT, R2, R75, RZ, 0x1f ;  /* 0x00001fff4b027589 */ /* 0x000ea200000e0000 */
[----:B------:R-:W-:Y:S01]  /*0690*/  NOP ;  /* 0x0000000000007918 */ /* 0x000fe20000000000 */
[----:B--2---:R-:W-:-:S13]  /*06a0*/  ISETP.NE.AND P0, PT, R2, 0x1, PT ;  /* 0x000000010200780c */ /* 0x004fda0003f05270 */
[----:B------:R-:W-:Y:S05]  /*06b0*/  @P0 BRA `(.L_x_10) ;  /* 0x0000000000480947 */ /* 0x000fea0003800000 */
[----:B---3--:R-:W2:Y:S01]  /*06c0*/  S2UR UR4, SR_CgaCtaId ;  /* 0x00000000000479c3 */ /* 0x008ea20000008800 */
        /* <DEDUP_REMOVED lines=10> */
[----:B--2---:R-:W-:Y:S01]  /*0770*/  ULEA UR4, UR4, UR5, 0x18 ;  /* 0x0000000504047291 */ /* 0x004fe2000f8ec0ff */
[----:B------:R-:W2:Y:S11]  /*0780*/  FENCE.VIEW.ASYNC.S ;  /* 0x00000000000073c6 */ /* 0x000eb60000000000 */
[----:B--2---:R2:W3:Y:S01]  /*0790*/  SYNCS.EXCH.64 URZ, [UR4+0x30], UR8 ;  /* 0x0000300804ff75b2 */ /* 0x0044e20008000100 */
[----:B------:R2:W1:Y:S01]  /*07a0*/  SYNCS.EXCH.64 URZ, [UR4+0x40], UR6 ;  /* 0x0000400604ff75b2 */ /* 0x0004620008000100 */
[----:B------:R2:W1:Y:S01]  /*07b0*/  SYNCS.EXCH.64 URZ, [UR4+0x38], UR8 ;  /* 0x0000380804ff75b2 */ /* 0x0004620008000100 */
[----:B------:R2:W1:Y:S01]  /*07c0*/  SYNCS.EXCH.64 URZ, [UR4+0x48], UR6 ;  /* 0x0000480604ff75b2 */ /* 0x0004620008000100 */
[----:B------:R-:W-:Y:S01]  /*07d0*/  NOP ;  /* 0x0000000000007918 */ /* 0x000fe20000000000 */
.L_x_10:
[----:B------:R-:W4:Y:S01]  /*07e0*/  SHFL.IDX PT, R2, R75, RZ, 0x1f ;  /* 0x00001fff4b027589 */ /* 0x000f2200000e0000 */
[----:B------:R-:W-:Y:S01]  /*07f0*/  NOP ;  /* 0x0000000000007918 */ /* 0x000fe20000000000 */
[----:B----4-:R-:W-:-:S13]  /*0800*/  ISETP.NE.AND P0, PT, R2, 0x3, PT ;  /* 0x000000030200780c */ /* 0x010fda0003f05270 */
[----:B------:R-:W-:Y:S05]  /*0810*/  @P0 BRA `(.L_x_11) ;  /* 0x0000000000300947 */ /* 0x000fea0003800000 */
[----:B--23--:R-:W2:Y:S01]  /*0820*/  S2UR UR6, SR_CgaCtaId ;  /* 0x00000000000679c3 */ /* 0x00cea20000008800 */
[----:B------:R-:W-:Y:S01]  /*0830*/  UMOV UR4, 0x400 ;  /* 0x0000040000047882 */ /* 0x000fe20000000000 */
[----:B------:R-:W-:Y:S01]  /*0840*/  UMOV UR5, 0x20 ;  /* 0x0000002000057882 */ /* 0x000fe20000000000 */
[----:B------:R-:W-:Y:S01]  /*0850*/  ELECT P0, URZ, PT ;  /* 0x0000000000ff782f */ /* 0x000fe20003800000 */
[----:B--2---:R-:W-:Y:S02]  /*0860*/  ULEA UR6, UR6, UR4, 0x18 ;  /* 0x0000000406067291 */ /* 0x004fe4000f8ec0ff */
[----:B------:R-:W-:-:S04]  /*0870*/  UIADD3 UR4, UPT, UPT, -UR5, 0x100000, URZ ;  /* 0x0010000005047890 */ /* 0x000fc8000fffe1ff */
[----:B------:R-:W-:Y:S02]  /*0880*/  USHF.L.U32 UR5, UR4, 0xb, URZ ;  /* 0x0000000b04057899 */ /* 0x000fe400080006ff */
[----:B------:R-:W-:Y:S01]  /*0890*/  USHF.L.U32 UR4, UR4, 0x1, URZ ;  /* 0x0000000104047899 */ /* 0x000fe200080006ff */
[----:B------:R-:W2:Y:S11]  /*08a0*/  FENCE.VIEW.ASYNC.S ;  /* 0x00000000000073c6 */ /* 0x000eb60000000000 */
[----:B--2---:R4:W2:Y:S01]  /*08b0*/  SYNCS.EXCH.64 URZ, [UR6+0x50], UR4 ;  /* 0x0000500406ff75b2 */ /* 0x0048a20008000100 */
[----:B------:R4:W3:Y:S02]  /*08c0*/  SYNCS.EXCH.64 URZ, [UR6+0x58], UR4 ;  /* 0x0000580406ff75b2 */ /* 0x0008e40008000100 */
[----:B----4-:R-:W-:Y:S01]  /*08d0*/  NOP ;  /* 0x0000000000007918 */ /* 0x010fe20000000000 */
.L_x_11:
[----:B------:R-:W4:Y:S01]  /*08e0*/  SHFL.IDX PT, R2, R75, RZ, 0x1f ;  /* 0x00001fff4b027589 */ /* 0x000f2200000e0000 */
[----:B------:R-:W-:Y:S01]  /*08f0*/  NOP ;  /* 0x0000000000007918 */ /* 0x000fe20000000000 */
[----:B----4-:R-:W-:-:S13]  /*0900*/  ISETP.NE.AND P0, PT, R2, 0x4, PT ;  /* 0x000000040200780c */ /* 0x010fda0003f05270 */
[----:B------:R-:W-:Y:S05]  /*0910*/  @P0 BRA `(.L_x_12) ;  /* 0x00000000004c0947 */ /* 0x000fea0003800000 */
[----:B--23--:R-:W2:Y:S01]  /*0920*/  S2UR UR6, SR_CgaCtaId ;  /* 0x00000000000679c3 */ /* 0x00cea20000008800 */
[----:B------:R-:W-:Y:S01]  /*0930*/  UMOV UR4, 0x1e0 ;  /* 0x000001e000047882 */ /* 0x000fe20000000000 */
[----:B------:R-:W-:Y:S01]  /*0940*/  UMOV UR5, 0x400 ;  /* 0x0000040000057882 */ /* 0x000fe20000000000 */
[----:B------:R-:W-:Y:S01]  /*0950*/  USEL UR4, UR4, 0x1a0, UP3 ;  /* 0x000001a004047887 */ /* 0x000fe20009800000 */
[----:B------:R-:W-:Y:S01]  /*0960*/  UMOV UR8, 0x1 ;  /* 0x0000000100087882 */ /* 0x000fe20000000000 */
[----:B------:R-:W-:Y:S01]  /*0970*/  ELECT P0, URZ, PT ;  /* 0x0000000000ff782f */ /* 0x000fe20003800000 */
[----:B------:R-:W-:-:S04]  /*0980*/  UIADD3 UR8, UPT, UPT, -UR8, 0x100000, URZ ;  /* 0x0010000008087890 */ /* 0x000fc8000fffe1ff */
[----:B------:R-:W-:Y:S02]  /*0990*/  USHF.L.U32 UR9, UR8, 0xb, URZ ;  /* 0x0000000b08097899 */ /* 0x000fe400080006ff */
[----:B------:R-:W-:Y:S02]  /*09a0*/  USHF.L.U32 UR8, UR8, 0x1, URZ ;  /* 0x0000000108087899 */ /* 0x000fe400080006ff */
[----:B--2---:R-:W-:Y:S02]  /*09b0*/  ULEA UR6, UR6, UR5, 0x18 ;  /* 0x0000000506067291 */ /* 0x004fe4000f8ec0ff */
[----:B------:R-:W-:-:S04]  /*09c0*/  UIADD3 UR4, UPT, UPT, -UR4, 0x100000, URZ ;  /* 0x0010000004047890 */ /* 0x000fc8000fffe1ff */
[----:B------:R-:W-:Y:S02]  /*09d0*/  USHF.L.U32 UR5, UR4, 0xb, URZ ;  /* 0x0000000b04057899 */ /* 0x000fe400080006ff */
[----:B------:R-:W-:Y:S01]  /*09e0*/  USHF.L.U32 UR4, UR4, 0x1, URZ ;  /* 0x0000000104047899 */ /* 0x000fe200080006ff */
[----:B------:R-:W2:Y:S03]  /*09f0*/  FENCE.VIEW.ASYNC.S ;  /* 0x00000000000073c6 */ /* 0x000ea60000000000 */
[----:B--2---:R4:W2:Y:S08]  /*0a00*/  SYNCS.EXCH.64 URZ, [UR6+0x60], UR8 ;  /* 0x0000600806ff75b2 */ /* 0x0048b00008000100 */
[----:B------:R4:W3:Y:S01]  /*0a10*/  SYNCS.EXCH.64 URZ, [UR6+0x70], UR4 ;  /* 0x0000700406ff75b2 */ /* 0x0008e20008000100 */
[----:B------:R4:W1:Y:S01]  /*0a20*/  SYNCS.EXCH.64 URZ, [UR6+0x68], UR8 ;  /* 0x0000680806ff75b2 */ /* 0x0008620008000100 */
[----:B------:R4:W1:Y:S02]  /*0a30*/  SYNCS.EXCH.64 URZ, [UR6+0x78], UR4 ;  /* 0x0000780406ff75b2 */ /* 0x0008640008000100 */
[----:B----4-:R-:W-:Y:S01]  /*0a40*/  NOP ;  /* 0x0000000000007918 */ /* 0x010fe20000000000 */
.L_x_12:
[----:B------:R-:W4:Y:S01]  /*0a50*/  SHFL.IDX PT, R2, R75, RZ, 0x1f ;  /* 0x00001fff4b027589 */ /* 0x000f2200000e0000 */
[----:B------:R-:W-:Y:S01]  /*0a60*/  NOP ;  /* 0x0000000000007918 */ /* 0x000fe20000000000 */
[----:B----4-:R-:W-:-:S13]  /*0a70*/  ISETP.NE.AND P0, PT, R2, 0x5, PT ;  /* 0x000000050200780c */ /* 0x010fda0003f05270 */
[----:B------:R-:W-:Y:S05]  /*0a80*/  @P0 BRA `(.L_x_13) ;  /* 0x0000000000580947 */ /* 0x000fea0003800000 */
[----:B--23--:R-:W2:Y:S01]  /*0a90*/  S2UR UR4, SR_CgaCtaId ;  /* 0x00000000000479c3 */ /* 0x00cea20000008800 */
        /* <DEDUP_REMOVED lines=12> */
[----:B--2---:R4:W2:Y:S01]  /*0b60*/  SYNCS.EXCH.64 URZ, [UR4+0x80], UR8 ;  /* 0x0000800804ff75b2 */ /* 0x0048a20008000100 */
[----:B------:R4:W3:Y:S01]  /*0b70*/  SYNCS.EXCH.64 URZ, [UR4+0xa0], UR6 ;  /* 0x0000a00604ff75b2 */ /* 0x0008e20008000100 */
[----:B------:R4:W1:Y:S01]  /*0b80*/  SYNCS.EXCH.64 URZ, [UR4+0x88], UR8 ;  /* 0x0000880804ff75b2 */ /* 0x0008620008000100 */
[----:B------:R4:W1:Y:S01]  /*0b90*/  SYNCS.EXCH.64 URZ, [UR4+0xa8], UR6 ;  /* 0x0000a80604ff75b2 */ /* 0x0008620008000100 */
[----:B------:R4:W1:Y:S01]  /*0ba0*/  SYNCS.EXCH.64 URZ, [UR4+0x90], UR8 ;  /* 0x0000900804ff75b2 */ /* 0x0008620008000100 */
[----:B------:R4:W1:Y:S01]  /*0bb0*/  SYNCS.EXCH.64 URZ, [UR4+0xb0], UR6 ;  /* 0x0000b00604ff75b2 */ /* 0x0008620008000100 */
[----:B------:R4:W1:Y:S01]  /*0bc0*/  SYNCS.EXCH.64 URZ, [UR4+0x98], UR8 ;  /* 0x0000980804ff75b2 */ /* 0x0008620008000100 */
[----:B------:R4:W1:Y:S02]  /*0bd0*/  SYNCS.EXCH.64 URZ, [UR4+0xb8], UR6 ;  /* 0x0000b80604ff75b2 */ /* 0x0008640008000100 */
[----:B----4-:R-:W-:Y:S01]  /*0be0*/  NOP ;  /* 0x0000000000007918 */ /* 0x010fe20000000000 */
.L_x_13:
[----:B------:R-:W4:Y:S01]  /*0bf0*/  SHFL.IDX PT, R2, R75, RZ, 0x1f ;  /* 0x00001fff4b027589 */ /* 0x000f2200000e0000 */
[----:B------:R-:W1:Y:S01]  /*0c00*/  S2UR UR45, SR_CgaCtaId ;  /* 0x00000000002d79c3 */ /* 0x000e620000008800 */
[----:B------:R-:W-:Y:S01]  /*0c10*/  NOP ;  /* 0x0000000000007918 */ /* 0x000fe20000000000 */
[----:B----4-:R-:W-:-:S13]  /*0c20*/  ISETP.NE.AND P0, PT, R2, 0x3, PT ;  /* 0x000000030200780c */ /* 0x010fda0003f05270 */
[----:B-1----:R-:W-:Y:S05]  /*0c30*/  @P0 BRA `(.L_x_14) ;  /* 0x0000000000340947 */ /* 0x002fea0003800000 */
[----:B--23--:R-:W-:Y:S01]  /*0c40*/  UMOV UR4, 0x400 ;  /* 0x0000040000047882 */ /* 0x00cfe20000000000 */
[----:B------:R-:W-:Y:S01]  /*0c50*/  UMOV UR6, 0x20 ;  /* 0x0000002000067882 */ /* 0x000fe20000000000 */
[----:B------:R-:W-:Y:S02]  /*0c60*/  ULEA UR4, UR45, UR4, 0x18 ;  /* 0x000000042d047291 */ /* 0x000fe4000f8ec0ff */
[----:B------:R-:W-:-:S04]  /*0c70*/  UIADD3 UR6, UPT, UPT, -UR6, 0x100000, URZ ;  /* 0x0010000006067890 */ /* 0x000fc8000fffe1ff */
[----:B------:R-:W-:Y:S02]  /*0c80*/  USHF.L.U32 UR7, UR6, 0xb, URZ ;  /* 0x0000000b06077899 */ /* 0x000fe400080006ff */
[----:B------:R-:W-:Y:S01]  /*0c90*/  USHF.L.U32 UR6, UR6, 0x1, URZ ;  /* 0x0000000106067899 */ /* 0x000fe200080006ff */
[----:B------:R-:W-:Y:S01]  /*0ca0*/  ELECT P0, URZ, PT ;  /* 0x0000000000ff782f */ /* 0x000fe20003800000 */
[----:B------:R-:W1:Y:S10]  /*0cb0*/  FENCE.VIEW.ASYNC.S ;  /* 0x00000000000073c6 */ /* 0x000e740000000000 */
[----:B-1----:R1:W4:Y:S01]  /*0cc0*/  SYNCS.EXCH.64 URZ, [UR4+0xc0], UR6 ;  /* 0x0000c00604ff75b2 */ /* 0x0023220008000100 */
[----:B------:R1:W2:Y:S01]  /*0cd0*/  SYNCS.EXCH.64 URZ, [UR4+0xd0], UR6 ;  /* 0x0000d00604ff75b2 */ /* 0x0002a20008000100 */
[----:B------:R1:W3:Y:S01]  /*0ce0*/  SYNCS.EXCH.64 URZ, [UR4+0xc8], UR6 ;  /* 0x0000c80604ff75b2 */ /* 0x0002e20008000100 */
[----:B------:R1:W1:Y:S01]  /*0cf0*/  SYNCS.EXCH.64 URZ, [UR4+0xd8], UR6 ;  /* 0x0000d80604ff75b2 */ /* 0x0002620008000100 */
[----:B------:R-:W-:Y:S01]  /*0d00*/  NOP ;  /* 0x0000000000007918 */ /* 0x000fe20000000000 */
.L_x_14:
[----:B-123--:R-:W1:Y:S01]  /*0d10*/  LDCU UR4, c[0x0][0x36c] ;  /* 0x00006d80ff0477ac */ /* 0x00ee620008000800 */
[----:B------:R-:W-:Y:S01]  /*0d20*/  ISETP.NE.OR P3, PT, R0, 0x2, !P3 ;  /* 0x000000020000780c */ /* 0x000fe20005f65670 */
[----:B------:R-:W-:Y:S01]  /*0d30*/  NOP ;  /* 0x0000000000007918 */ /* 0x000fe20000000000 */
[----:B------:R-:W-:Y:S01]  /*0d40*/  LOP3.LUT R0, R84, 0x1f, RZ, 0xc0, !PT ;  /* 0x0000001f54007812 */ /* 0x000fe200078ec0ff */
[----:B------:R-:W-:Y:S02]  /*0d50*/  UISETP.NE.AND UP4, UPT, UR17, URZ, UPT ;  /* 0x000000ff1100728c */ /* 0x000fe4000bf85270 */
[----:B-1----:R-:W-:-:S09]  /*0d60*/  UISETP.EQ.U32.AND UP5, UPT, UR4, 0x1, UPT ;  /* 0x000000010400788c */ /* 0x002fd2000bfa2070 */
[----:B------:R-:W-:Y:S05]  /*0d70*/  BRA.U !UP5, `(.L_x_15) ;  /* 0x000000010d087547 */ /* 0x000fea000b800000 */
[----:B----4-:R-:W-:Y:S01]  /*0d80*/  UCGABAR_ARV ;  /* 0x00000000000079c7 */ /* 0x010fe20008000000 */
[----:B------:R-:W-:Y:S05]  /*0d90*/  BRA `(.L_x_16) ;  /* 0x0000000000047947 */ /* 0x000fea0003800000 */
.L_x_15:
[----:B----4-:R-:W-:Y:S01]  /*0da0*/  NOP ;  /* 0x0000000000007918 */ /* 0x010fe20000000000 */
.L_x_16:
[----:B------:R-:W1:Y:S01]  /*0db0*/  S2UR UR7, SR_CTAID.X ;  /* 0x00000000000779c3 */ /* 0x000e620000002500 */
[----:B------:R-:W-:-:S05]  /*0dc0*/  CS2R.32 R76, SR_CgaSize ;  /* 0x00000000004c7805 */ /* 0x000fca0000008a00 */
[----:B------:R-:W-:-:S05]  /*0dd0*/  IMAD R76, R76, -0xa0, RZ ;  /* 0xffffff604c4c7824 */ /* 0x000fca00078e02ff */
[----:B------:R-:W-:-:S14]  /*0de0*/  R2UR UR5, R76 ;  /* 0x000000004c0572ca */ /* 0x000fdc00000e0000 */
[----:B------:R-:W2:Y:S01]  /*0df0*/  LDCU UR5, c[0x0][UR5+0x2b0] ;  /* 0x00005600050577ac */ /* 0x000ea20008000800 */
[----:B------:R-:W-:-:S05]  /*0e00*/  CS2R.32 R76, SR_CgaSize ;  /* 0x00000000004c7805 */ /* 0x000fca0000008a00 */
[----:B------:R-:W-:-:S05]  /*0e10*/  IMAD R76, R76, -0xa0, RZ ;  /* 0xffffff604c4c7824 */ /* 0x000fca00078e02ff */
[----:B------:R-:W-:-:S14]  /*0e20*/  R2UR UR4, R76 ;  /* 0x000000004c0472ca */ /* 0x000fdc00000e0000 */
[----:B------:R-:W3:Y:S01]  /*0e30*/  LDCU UR4, c[0x0][UR4+0x2b4] ;  /* 0x00005680040477ac */ /* 0x000ee20008000800 */
[----:B------:R-:W4:Y:S01]  /*0e40*/  S2UR UR8, SR_CTAID.Y ;  /* 0x00000000000879c3 */ /* 0x000f220000002600 */
[----:B------:R-:W-:-:S05]  /*0e50*/  CS2R.32 R76, SR_CgaSize ;  /* 0x00000000004c7805 */ /* 0x000fca0000008a00 */
[----:B------:R-:W-:-:S05]  /*0e60*/  IMAD R76, R76, -0xa0, RZ ;  /* 0xffffff604c4c7824 */ /* 0x000fca00078e02ff */
[----:B------:R-:W-:-:S14]  /*0e70*/  R2UR UR9, R76 ;  /* 0x000000004c0972ca */ /* 0x000fdc00000e0000 */
[----:B------:R-:W3:Y:S01]  /*0e80*/  LDCU UR9, c[0x0][UR9+0x2a0] ;  /* 0x00005400090977ac */ /* 0x000ee20008000800 */
[----:B------:R-:W3:Y:S01]  /*0e90*/  LDCU UR21, c[0x0][0xb24] ;  /* 0x00016480ff1577ac */ /* 0x000ee20008000800 */
[----:B------:R-:W1:Y:S01]  /*0ea0*/  S2UR UR36, SR_CTAID.Z ;  /* 0x00000000002479c3 */ /* 0x000e620000002700 */
[----:B------:R-:W-:-:S05]  /*0eb0*/  CS2R.32 R76, SR_CgaSize ;  /* 0x00000000004c7805 */ /* 0x000fca0000008a00 */
[----:B------:R-:W-:-:S05]  /*0ec0*/  IMAD R76, R76, -0xa0, RZ ;  /* 0xffffff604c4c7824 */ /* 0x000fca00078e02ff */
[----:B------:R-:W-:-:S14]  /*0ed0*/  R2UR UR63, R76 ;  /* 0x000000004c3f72ca */ /* 0x000fdc00000e0000 */
[----:B------:R-:W3:Y:S01]  /*0ee0*/  LDCU UR63, c[0x0][UR63+0x2a4] ;  /* 0x000054803f3f77ac */ /* 0x000ee20008000800 */
[----:B------:R-:W3:Y:S01]  /*0ef0*/  LDCU UR42, c[0x0][0xb24] ;  /* 0x00016480ff2a77ac */ /* 0x000ee20008000800 */
[----:B-1----:R-:W-:Y:S01]  /*0f00*/  I2FP.F32.U32 R3, UR7 ;  /* 0x0000000700037c45 */ /* 0x002fe20008201000 */
[----:B------:R-:W1:Y:S04]  /*0f10*/  LDCU UR28, c[0x0][0xb30] ;  /* 0x00016600ff1c77ac */ /* 0x000e680008000800 */
[----:B--2---:R-:W-:Y:S01]  /*0f20*/  FMUL R3, R3, UR5 ;  /* 0x0000000503037c20 */ /* 0x004fe20008400000 */
[----:B------:R-:W-:Y:S01]  /*0f30*/  USHF.L.U32 UR26, UR45, 0xc, URZ ;  /* 0x0000000c2d1a7899 */ /* 0x000fe200080006ff */
[----:B----4-:R-:W-:Y:S01]  /*0f40*/  I2FP.F32.U32 R2, UR8 ;  /* 0x0000000800027c45 */ /* 0x010fe20008201000 */
[----:B---3--:R-:W-:-:S03]  /*0f50*/  UISETP.GE.AND UP2, UPT, UR21, 0x1, UPT ;  /* 0x000000011500788c */ /* 0x008fc6000bf46270 */
[----:B------:R-:W2:Y:S01]  /*0f60*/  F2I.U32.TRUNC.NTZ R3, R3 ;  /* 0x0000000300037305 */ /* 0x000ea2000020f000 */
[----:B------:R-:W-:Y:S01]  /*0f70*/  UMOV UR16, UR7 ;  /* 0x0000000700107c82 */ /* 0x000fe20008000000 */
[----:B------:R-:W-:Y:S01]  /*0f80*/  FMUL R2, R2, UR4 ;  /* 0x0000000402027c20 */ /* 0x000fe20008400000 */
[----:B------:R-:W-:-:S05]  /*0f90*/  UMOV UR20, UR8 ;  /* 0x0000000800147c82 */ /* 0x000fca0008000000 */
[----:B------:R-:W3:Y:S01]  /*0fa0*/  F2I.U32.TRUNC.NTZ R2, R2 ;  /* 0x0000000200027305 */ /* 0x000ee2000020f000 */
[----:B--2---:R-:W-:Y:S02]  /*0fb0*/  R2UR UR4, R3 ;  /* 0x00000000030472ca */ /* 0x004fe400000e0000 */
[----:B---3--:R-:W-:Y:S02]  /*0fc0*/  R2UR UR6, R2 ;  /* 0x00000000020672ca */ /* 0x008fe400000e0000 */
[----:B------:R-:W-:-:S09]  /*0fd0*/  PRMT R2, RZ, 0x7610, R2 ;  /* 0x00007610ff027816 */ /* 0x000fd20000000002 */
[----:B------:R-:W-:-:S04]  /*0fe0*/  UIADD3 UR5, UPT, UPT, -UR4, URZ, URZ ;  /* 0x000000ff04057290 */ /* 0x000fc8000fffe1ff */
[----:B------:R-:W-:Y:S02]  /*0ff0*/  UIMAD UR5, UR9, UR5, UR7 ;  /* 0x00000005090572a4 */ /* 0x000fe4000f8e0207 */
[----:B------:R-:W-:-:S04]  /*1000*/  UIADD3 UR4, UPT, UPT, -UR6, URZ, URZ ;  /* 0x000000ff06047290 */ /* 0x000fc8000fffe1ff */
[----:B------:R-:W-:Y:S01]  /*1010*/  IMAD.U32 R76, RZ, RZ, UR5 ;  /* 0x00000005ff4c7e24 */ /* 0x000fe2000f8e00ff */
[----:B------:R-:W-:Y:S01]  /*1020*/  UIMAD UR63, UR63, UR4, UR8 ;  /* 0x000000043f3f72a4 */ /* 0x000fe2000f8e0208 */
[----:B-1----:R-:W-:Y:S11]  /*1030*/  BRA.U UP4, `(.L_x_17) ;  /* 0x0000000104287547 */ /* 0x002ff6000b800000 */
[----:B------:R-:W-:Y:S01]  /*1040*/  R2UR UR4, R76 ;  /* 0x000000004c0472ca */ /* 0x000fe200000e0000 */
[----:B------:R-:W-:Y:S02]  /*1050*/  UISETP.NE.AND UP0, UPT, UR63, URZ, UPT ;  /* 0x000000ff3f00728c */ /* 0x000fe4000bf05270 */
[----:B------:R-:W-:-:S10]  /*1060*/  UISETP.NE.AND UP1, UPT, UR63, 0x1, UPT ;  /* 0x000000013f00788c */ /* 0x000fd4000bf25270 */
[----:B------:R-:W-:-:S04]  /*1070*/  UISETP.EQ.OR UP0, UPT, UR4, URZ, !UP0 ;  /* 0x000000ff0400728c */ /* 0x000fc8000c702670 */
[----:B------:R-:W-:Y:S02]  /*1080*/  USEL UR5, URZ, 0x1, !UP0 ;  /* 0x00000001ff057887 */ /* 0x000fe4000c000000 */
[----:B------:R-:W-:Y:S02]  /*1090*/  UISETP.NE.AND UP0, UPT, UR4, URZ, UPT ;  /* 0x000000ff0400728c */ /* 0x000fe4000bf05270 */
[----:B------:R-:W-:-:S04]  /*10a0*/  USEL UR4, URZ, 0x2, UP1 ;  /* 0x00000002ff047887 */ /* 0x000fc80008800000 */
[----:B------:R-:W-:-:S04]  /*10b0*/  USEL UR4, UR4, 0x2, UP0 ;  /* 0x0000000204047887 */ /* 0x000fc80008000000 */
[----:B------:R-:W-:-:S06]  /*10c0*/  UIADD3 UR4, UPT, UPT, UR5, UR4, URZ ;  /* 0x0000000405047290 */ /* 0x000fcc000fffe0ff */
[----:B------:R-:W-:Y:S02]  /*10d0*/  MOV R2, UR4 ;  /* 0x0000000400027c02 */ /* 0x000fe40008000f00 */
.L_x_17:
[----:B------:R-:W-:Y:S05]  /*10e0*/  BRA.U !UP2, `(.L_x_18) ;  /* 0x000000010ad47547 */ /* 0x000fea000b800000 */
[----:B------:R-:W1:Y:S01]  /*10f0*/  LDCU.128 UR12, c[0x0][0xb10] ;  /* 0x00016200ff0c77ac */ /* 0x000e620008000c00 */
[----:B------:R-:W2:Y:S01]  /*1100*/  LDCU UR6, c[0x0][0x370] ;  /* 0x00006e00ff0677ac */ /* 0x000ea20008000800 */
[----:B------:R-:W3:Y:S01]  /*1110*/  LDCU UR5, c[0x0][0x374] ;  /* 0x00006e80ff0577ac */ /* 0x000ee20008000800 */
[----:B------:R-:W4:Y:S01]  /*1120*/  LDCU UR27, c[0x0][0xb0c] ;  /* 0x00016180ff1b77ac */ /* 0x000f220008000800 */
[----:B------:R-:W4:Y:S01]  /*1130*/  LDCU UR4, c[0x0][0xb20] ;  /* 0x00016400ff0477ac */ /* 0x000f220008000800 */
[----:B------:R-:W4:Y:S01]  /*1140*/  LDCU.64 UR8, c[0x0][0xb28] ;  /* 0x00016500ff0877ac */ /* 0x000f220008000a00 */
[----:B-1----:R-:W-:Y:S02]  /*1150*/  UISETP.NE.AND UP0, UPT, UR14, 0x1, UPT ;  /* 0x000000010e00788c */ /* 0x002fe4000bf05270 */
[----:B---3--:R-:W-:Y:S02]  /*1160*/  UIMAD.WIDE.U32 UR10, UR5, UR15, URZ ;  /* 0x0000000f050a72a5 */ /* 0x008fe4000f8e00ff */
[----:B--2---:R-:W-:-:S02]  /*1170*/  UIMAD.WIDE.U32 UR22, UR6, UR12, URZ ;  /* 0x0000000c061672a5 */ /* 0x004fc4000f8e00ff */
[----:B----4-:R-:W-:Y:S02]  /*1180*/  UISETP.NE.AND UP1, UPT, UR27, 0x1, UPT ;  /* 0x000000011b00788c */ /* 0x010fe4000bf25270 */
[----:B------:R-:W-:Y:S01]  /*1190*/  UISETP.NE.AND UP2, UPT, UR21, 0x1, UPT ;  /* 0x000000011500788c */ /* 0x000fe2000bf45270 */
[----:B------:R-:W-:Y:S02]  /*11a0*/  UMOV UR10, UR11 ;  /* 0x0000000b000a7c82 */ /* 0x000fe40008000000 */
[----:B------:R-:W-:Y:S01]  /*11b0*/  UMOV UR22, UR23 ;  /* 0x0000001700167c82 */ /* 0x000fe20008000000 */
[----:B------:R-:W-:Y:S02]  /*11c0*/  @UP0 USHF.R.U32.HI UR5, URZ, UR4, UR10 ;  /* 0x00000004ff050299 */ /* 0x000fe4000801160a */
[----:B------:R-:W-:Y:S02]  /*11d0*/  UIMAD.WIDE.U32 UR24, UR20, UR15, URZ ;  /* 0x0000000f141872a5 */ /* 0x000fe4000f8e00ff */
[----:B------:R-:W-:-:S02]  /*11e0*/  UIMAD.WIDE.U32 UR10, UR5, UR8, URZ ;  /* 0x00000008050a72a5 */ /* 0x000fc4000f8e00ff */
[----:B------:R-:W-:Y:S02]  /*11f0*/  @UP1 USHF.R.U32.HI UR6, URZ, UR13, UR22 ;  /* 0x0000000dff061299 */ /* 0x000fe40008011616 */
[----:B------:R-:W-:Y:S02]  /*1200*/  UIMAD.WIDE.U32 UR18, UR16, UR12, URZ ;  /* 0x0000000c101272a5 */ /* 0x000fe4000f8e00ff */
[----:B------:R-:W-:Y:S01]  /*1210*/  UIMAD.WIDE.U32 UR22, UR6, UR8, URZ ;  /* 0x00000008061672a5 */ /* 0x000fe2000f8e00ff */
[----:B------:R-:W-:Y:S01]  /*1220*/  UMOV UR24, UR25 ;  /* 0x0000001900187c82 */ /* 0x000fe20008000000 */
[----:B------:R-:W-:Y:S01]  /*1230*/  UMOV UR10, UR11 ;  /* 0x0000000b000a7c82 */ /* 0x000fe20008000000 */
[----:B------:R-:W-:Y:S02]  /*1240*/  USHF.R.U32.HI UR24, URZ, UR4, UR24 ;  /* 0x00000004ff187299 */ /* 0x000fe40008011618 */
[----:B------:R-:W-:Y:S02]  /*1250*/  @UP2 USHF.R.U32.HI UR5, URZ, UR9, UR10 ;  /* 0x00000009ff052299 */ /* 0x000fe4000801160a */
[----:B------:R-:W-:Y:S01]  /*1260*/  UMOV UR7, UR23 ;  /* 0x0000001700077c82 */ /* 0x000fe20008000000 */
[----:B------:R-:W-:Y:S01]  /*1270*/  UMOV UR18, UR19 ;  /* 0x0000001300127c82 */ /* 0x000fe20008000000 */
[----:B------:R-:W-:-:S02]  /*1280*/  @UP2 USHF.R.U32.HI UR6, URZ, UR9, UR7 ;  /* 0x00000009ff062299 */ /* 0x000fc40008011607 */
[----:B------:R-:W-:Y:S02]  /*1290*/  USHF.R.U32.HI UR13, URZ, UR13, UR18 ;  /* 0x0000000dff0d7299 */ /* 0x000fe40008011612 */
[----:B------:R-:W-:Y:S02]  /*12a0*/  USEL UR4, UR20, UR24, !UP0 ;  /* 0x0000001814047287 */ /* 0x000fe4000c000000 */
[----:B------:R-:W-:Y:S02]  /*12b0*/  UIMAD UR7, UR5, UR21, URZ ;  /* 0x00000015050772a4 */ /* 0x000fe4000f8e02ff */
[----:B------:R-:W-:Y:S02]  /*12c0*/  USEL UR5, UR16, UR13, !UP1 ;  /* 0x0000000d10057287 */ /* 0x000fe4000c800000 */
[----:B------:R-:W-:Y:S02]  /*12d0*/  UIMAD UR12, UR6, UR21, URZ ;  /* 0x00000015060c72a4 */ /* 0x000fe4000f8e02ff */
[----:B------:R-:W-:-:S02]  /*12e0*/  UISETP.GE.AND UP0, UPT, UR4, UR7, UPT ;  /* 0x000000070400728c */ /* 0x000fc4000bf06270 */
[----:B------:R-:W-:Y:S02]  /*12f0*/  UIMAD.WIDE.U32 UR10, UR4, UR8, URZ ;  /* 0x00000008040a72a5 */ /* 0x000fe4000f8e00ff */
[----:B------:R-:W-:Y:S02]  /*1300*/  UISETP.GE.OR UP0, UPT, UR5, UR12, UP0 ;  /* 0x0000000c0500728c */ /* 0x000fe40008706670 */
[----:B------:R-:W-:Y:S02]  /*1310*/  UIMAD.WIDE.U32 UR12, UR5, UR8, URZ ;  /* 0x00000008050c72a5 */ /* 0x000fe4000f8e00ff */
[----:B------:R-:W-:Y:S01]  /*1320*/  UIADD3 UR10, UPT, UPT, -UR4, URZ, URZ ;  /* 0x000000ff040a7290 */ /* 0x000fe2000fffe1ff */
[----:B------:R-:W-:Y:S01]  /*1330*/  UMOV UR8, UR11 ;  /* 0x0000000b00087c82 */ /* 0x000fe20008000000 */
[----:B------:R-:W-:Y:S02]  /*1340*/  UIADD3 UR11, UPT, UPT, -UR5, URZ, URZ ;  /* 0x000000ff050b7290 */ /* 0x000fe4000fffe1ff */
[----:B------:R-:W-:-:S03]  /*1350*/  USHF.R.U32.HI UR8, URZ, UR9, UR8 ;  /* 0x00000009ff087299 */ /* 0x000fc60008011608 */
[----:B------:R-:W-:Y:S01]  /*1360*/  @!UP0 UMOV UR7, UR13 ;  /* 0x0000000d00078c82 */ /* 0x000fe20008000000 */
[----:B------:R-:W-:Y:S02]  /*1370*/  UIMAD UR20, UR14, UR10, UR20 ;  /* 0x0000000a0e1472a4 */ /* 0x000fe4000f8e0214 */
[----:B------:R-:W-:Y:S02]  /*1380*/  USEL UR8, UR4, UR8, !UP2 ;  /* 0x0000000804087287 */ /* 0x000fe4000d000000 */
[----:B------:R-:W-:Y:S02]  /*1390*/  @!UP0 USHF.R.U32.HI UR7, URZ, UR9, UR7 ;  /* 0x00000009ff078299 */ /* 0x000fe40008011607 */
[----:B------:R-:W-:Y:S02]  /*13a0*/  UIADD3 UR9, UPT, UPT, -UR8, URZ, URZ ;  /* 0x000000ff08097290 */ /* 0x000fe4000fffe1ff */
[----:B------:R-:W-:Y:S02]  /*13b0*/  @!UP0 USEL UR7, UR5, UR7, !UP2 ;  /* 0x0000000705078287 */ /* 0x000fe4000d000000 */
[----:B------:R-:W-:-:S02]  /*13c0*/  UIMAD UR9, UR21, UR9, UR4 ;  /* 0x00000009150972a4 */ /* 0x000fc4000f8e0204 */
[----:B------:R-:W-:Y:S02]  /*13d0*/  @!UP0 UIADD3 UR8, UPT, UPT, UR8, -UR7, URZ ;  /* 0x8000000708088290 */ /* 0x000fe4000fffe0ff */
[----:B------:R-:W-:Y:S02]  /*13e0*/  @!UP0 UIMAD UR6, UR9, UR6, UR7 ;  /* 0x00000006090682a4 */ /* 0x000fe4000f8e0207 */
[----:B------:R-:W-:Y:S02]  /*13f0*/  @!UP0 UIMAD UR4, UR8, UR21, UR5 ;  /* 0x00000015080482a4 */ /* 0x000fe4000f8e0205 */
[----:B------:R-:W-:Y:S02]  /*1400*/  UIMAD UR16, UR27, UR11, UR16 ;  /* 0x0000000b1b1072a4 */ /* 0x000fe4000f8e0210 */
[----:B------:R-:W-:Y:S01]  /*1410*/  UIMAD UR20, UR4, UR14, UR20 ;  /* 0x0000000e041472a4 */ /* 0x000fe2000f8e0214 */
[----:B------:R-:W-:Y:S02]  /*1420*/  @!UP0 UMOV UR5, UR6 ;  /* 0x0000000600058c82 */ /* 0x000fe40008000000 */
[----:B------:R-:W-:-:S12]  /*1430*/  UIMAD UR16, UR5, UR27, UR16 ;  /* 0x0000001b051072a4 */ /* 0x000fd8000f8e0210 */
.L_x_18:
[----:B------:R-:W-:Y:S02]  /*1440*/  UISETP.NE.AND UP1, UPT, UR28, 0x1, UPT ;  /* 0x000000011c00788c */ /* 0x000fe4000bf25270 */
[----:B------:R-:W-:Y:S02]  /*1450*/  UISETP.NE.AND UP0, UPT, UR17, 0x2, UPT ;  /* 0x000000021100788c */ /* 0x000fe4000bf05270 */
[----:B------:R-:W-:-:S05]  /*1460*/  ULOP3.LUT UR24, UR26, 0x1000, URZ, 0xc0, !UPT ;  /* 0x000010001a187892 */ /* 0x000fca000f8ec0ff */
[----:B------:R-:W-:Y:S07]  /*1470*/  BRA.U UP1, `(.L_x_19) ;  /* 0x0000000101447547 */ /* 0x000fee000b800000 */
[----:B------:R-:W1:Y:S01]  /*1480*/  LDCU.128 UR8, c[0x0][0xb10] ;  /* 0x00016200ff0877ac */ /* 0x000e620008000c00 */
[----:B------:R-:W2:Y:S01]  /*1490*/  LDCU UR12, c[0x0][0xb0c] ;  /* 0x00016180ff0c77ac */ /* 0x000ea20008000800 */
[----:B------:R-:W3:Y:S01]  /*14a0*/  LDCU UR13, c[0x0][0xb20] ;  /* 0x00016400ff0d77ac */ /* 0x000ee20008000800 */
[----:B-1----:R-:W-:Y:S02]  /*14b0*/  UIMAD.WIDE.U32 UR6, UR16, UR8, URZ ;  /* 0x00000008100672a5 */ /* 0x002fe4000f8e00ff */
[----:B------:R-:W-:Y:S02]  /*14c0*/  UIMAD.WIDE.U32 UR4, UR20, UR11, URZ ;  /* 0x0000000b140472a5 */ /* 0x000fe4000f8e00ff */
[----:B--2---:R-:W-:Y:S02]  /*14d0*/  UISETP.NE.AND UP2, UPT, UR12, 0x1, UPT ;  /* 0x000000010c00788c */ /* 0x004fe4000bf45270 */
[----:B------:R-:W-:Y:S01]  /*14e0*/  UISETP.NE.AND UP1, UPT, UR10, 0x1, UPT ;  /* 0x000000010a00788c */ /* 0x000fe2000bf25270 */
[----:B------:R-:W-:-:S02]  /*14f0*/  UMOV UR6, UR7 ;  /* 0x0000000700067c82 */ /* 0x000fc40008000000 */
[----:B------:R-:W-:Y:S01]  /*1500*/  UMOV UR4, UR5 ;  /* 0x0000000500047c82 */ /* 0x000fe20008000000 */
[----:B------:R-:W-:Y:S02]  /*1510*/  USHF.R.U32.HI UR6, URZ, UR9, UR6 ;  /* 0x00000009ff067299 */ /* 0x000fe40008011606 */
[----:B---3--:R-:W-:Y:S02]  /*1520*/  USHF.R.U32.HI UR4, URZ, UR13, UR4 ;  /* 0x0000000dff047299 */ /* 0x008fe40008011604 */
[----:B------:R-:W-:Y:S02]  /*1530*/  USEL UR5, UR16, UR6, !UP2 ;  /* 0x0000000610057287 */ /* 0x000fe4000d000000 */
[----:B------:R-:W-:-:S04]  /*1540*/  USEL UR4, UR20, UR4, !UP1 ;  /* 0x0000000414047287 */ /* 0x000fc8000c800000 */
[----:B------:R-:W-:Y:S02]  /*1550*/  UIADD3 UR6, UPT, UPT, UR5, -UR4, URZ ;  /* 0x8000000405067290 */ /* 0x000fe4000fffe0ff */
[----:B------:R-:W-:Y:S02]  /*1560*/  UIADD3 UR4, UPT, UPT, -UR5, UR4, URZ ;  /* 0x0000000405047290 */ /* 0x000fe4000fffe1ff */
[----:B------:R-:W-:Y:S02]  /*1570*/  UIMAD UR20, UR6, UR10, UR20 ;  /* 0x0000000a061472a4 */ /* 0x000fe4000f8e0214 */
[----:B------:R-:W-:-:S12]  /*1580*/  UIMAD UR16, UR4, UR12, UR16 ;  /* 0x0000000c041072a4 */ /* 0x000fd8000f8e0210 */
.L_x_19:
[----:B------:R-:W-:Y:S05]  /*1590*/  BRA.U !UP5, `(.L_x_20) ;  /* 0x000000010d0c7547 */ /* 0x000fea000b800000 */
[----:B------:R-:W-:Y:S01]  /*15a0*/  UCGABAR_WAIT ;  /* 0x0000000000007dc7 */ /* 0x000fe20008000000 */
[----:B------:R-:W-:Y:S01]  /*15b0*/  CCTL.IVALL ;  /* 0x00000000ff00798f */ /* 0x000fe20002000000 */
[----:B------:R-:W-:Y:S05]  /*15c0*/  BRA `(.L_x_21) ;  /* 0x0000000000047947 */ /* 0x000fea0003800000 */
.L_x_20:
[----:B------:R-:W-:Y:S06]  /*15d0*/  BAR.SYNC.DEFER_BLOCKING 0x0 ;  /* 0x0000000000007b1d */ /* 0x000fec0000010000 */
.L_x_21:
[----:B------:R-:W-:Y:S05]  /*15e0*/  BRA.U UP0, `(.L_x_22) ;  /* 0x00000011009c7547 */ /* 0x000fea000b800000 */
[----:B------:R-:W1:Y:S01]  /*15f0*/  LDCU UR6, c[0x0][0x38c] ;  /* 0x00007180ff0677ac */ /* 0x000e620008000800 */
[----:B------:R-:W-:Y:S01]  /*1600*/  PLOP3.LUT P1, PT, PT, PT, UP3, 0x80, 0x8 ;  /* 0x000000000008781c */ /* 0x000fe20003f2f038 */
[----:B------:R-:W-:Y:S01]  /*1610*/  IMAD.MOV.U32 R12, RZ, RZ, 0x1 ;  /* 0x00000001ff0c7424 */ /* 0x000fe200078e00ff */
[----:B------:R-:W-:Y:S01]  /*1620*/  ISETP.EQ.OR P2, PT, R0, RZ, P3 ;  /* 0x000000ff0000720c */ /* 0x000fe20001f42670 */
[----:B------:R-:W-:Y:S01]  /*1630*/  UISETP.NE.AND UP1, UPT, UR17, URZ, UPT ;  /* 0x000000ff1100728c */ /* 0x000fe2000bf25270 */
[----:B------:R-:W-:Y:S02]  /*1640*/  PLOP3.LUT P1, PT, P1, PT, PT, 0x8, 0x80 ;  /* 0x000000000080781c */ /* 0x000fe40000f2e170 */
[----:B------:R-:W-:Y:S01]  /*1650*/  CS2R R10, SRZ ;  /* 0x00000000000a7805 */ /* 0x000fe2000001ff00 */
[----:B------:R-:W-:Y:S01]  /*1660*/  IMAD.MOV.U32 R9, RZ, RZ, RZ ;  /* 0x000000ffff097224 */ /* 0x000fe200078e00ff */
[----:B------:R-:W2:Y:S01]  /*1670*/  LDCU UR39, c[0x0][0x370] ;  /* 0x00006e00ff2777ac */ /* 0x000ea20008000800 */
[----:B------:R-:W-:Y:S01]  /*1680*/  IMAD.MOV.U32 R8, RZ, RZ, 0x1 ;  /* 0x00000001ff087424 */ /* 0x000fe200078e00ff */
[----:B------:R-:W3:Y:S01]  /*1690*/  LDCU.64 UR28, c[0x0][0x348] ;  /* 0x00006900ff1c77ac */ /* 0x000ee20008000a00 */
[----:B------:R-:W-:-:S02]  /*16a0*/  USHF.R.U32.HI UR44, URZ, 0x7, UR24 ;  /* 0x00000007ff2c7899 */ /* 0x000fc40008011618 */
[----:B-1----:R-:W-:Y:S02]  /*16b0*/  UIADD3 UR5, UPT, UPT, UR6, 0x7f, URZ ;  /* 0x0000007f06057890 */ /* 0x002fe4000fffe0ff */
[----:B------:R-:W-:Y:S02]  /*16c0*/  UIADD3 UR46, UPT, UPT, UR6, 0xfe, URZ ;  /* 0x000000fe062e7890 */ /* 0x000fe4000fffe0ff */
[----:B------:R-:W-:Y:S01]  /*16d0*/  USHF.R.S32.HI UR4, URZ, 0x1f, UR5 ;  /* 0x0000001fff047899 */ /* 0x000fe20008011405 */
[----:B------:R-:W1:Y:S03]  /*16e0*/  LDCU UR38, c[0x0][0x374] ;  /* 0x00006e80ff2677ac */ /* 0x000e660008000800 */
[----:B------:R-:W-:Y:S02]  /*16f0*/  ULEA.HI UR4, UR4, UR5, URZ, 0x7 ;  /* 0x0000000504047291 */ /* 0x000fe4000f8f38ff */
[----:B------:R-:W-:-:S02]  /*1700*/  USEL UR25, UR37, 0x2, UP1 ;  /* 0x0000000225197887 */ /* 0x000fc40008800000 */
[----:B------:R-:W-:Y:S02]  /*1710*/  USHF.R.S32.HI UR41, URZ, 0x7, UR4 ;  /* 0x00000007ff297899 */ /* 0x000fe40008011404 */
[----:B------:R-:W-:Y:S02]  /*1720*/  UIADD3 UR4, UPT, UPT, UR6, -0x1, URZ ;  /* 0xffffffff06047890 */ /* 0x000fe4000fffe0ff */
[----:B------:R-:W-:Y:S02]  /*1730*/  UISETP.LT.U32.AND UP0, UPT, UR41, 0x3, UPT ;  /* 0x000000032900788c */ /* 0x000fe4000bf01070 */
[----:B------:R-:W-:Y:S02]  /*1740*/  UISETP.GE.U32.AND UP2, UPT, UR4, -0xff, UPT ;  /* 0xffffff010400788c */ /* 0x000fe4000bf46070 */
[----:B------:R-:W-:Y:S01]  /*1750*/  USEL UR40, UR41, 0x3, UP0 ;  /* 0x0000000329287887 */ /* 0x000fe20008000000 */
[----:B------:R-:W-:-:S03]  /*1760*/  UMOV UR5, URZ ;  /* 0x000000ff00057c82 */ /* 0x000fc60008000000 */
[----:B------:R-:W-:Y:S02]  /*1770*/  UIADD3 UR21, UPT, UPT, UR40, -0x1, URZ ;  /* 0xffffffff28157890 */ /* 0x000fe4000fffe0ff */
[----:B------:R-:W-:-:S03]  /*1780*/  UIADD3 UR43, UPT, UPT, UR41, -UR40, URZ ;  /* 0x80000028292b7290 */ /* 0x000fc6000fffe0ff */
[----:B------:R-:W-:-:S04]  /*1790*/  @UP2 UIADD3 UR21, UPT, UPT, UR40, URZ, URZ ;  /* 0x000000ff28152290 */ /* 0x000fc8000fffe0ff */
[----:B-123--:R-:W-:-:S12]  /*17a0*/  UIADD3 UR21, UPT, UPT, UR21, 0x1, URZ ;  /* 0x0000000115157890 */ /* 0x00efd8000fffe0ff */
.L_x_42:
[----:B------:R-:W-:Y:S01]  /*17b0*/  UISETP.NE.AND UP0, UPT, UR45, URZ, UPT ;  /* 0x000000ff2d00728c */ /* 0x000fe2000bf05270 */
[----:B------:R-:W1:Y:S08]  /*17c0*/  S2UR UR45, SR_CgaCtaId ;  /* 0x00000000002d79c3 */ /* 0x000e700000008800 */
[----:B------:R-:W-:Y:S05]  /*17d0*/  BRA.U UP0, `(.L_x_23) ;  /* 0x0000000100347547 */ /* 0x000fea000b800000 */
[----:B------:R-:W2:Y:S01]  /*17e0*/  S2R R0, SR_CgaCtaId ;  /* 0x0000000000007919 */ /* 0x000ea20000008800 */
[----:B------:R-:W-:-:S04]  /*17f0*/  MOV R2, 0x400 ;  /* 0x0000040000027802 */ /* 0x000fc80000000f00 */
[----:B--2---:R-:W-:Y:S02]  /*1800*/  LEA R0, R0, R2, 0x18 ;  /* 0x0000000200007211 */ /* 0x004fe400078ec0ff */
[----:B------:R-:W-:-:S03]  /*1810*/  SHF.L.U32 R2, R8, 0x1f, RZ ;  /* 0x0000001f08027819 */ /* 0x000fc600000006ff */
[----:B------:R-:W-:-:S04]  /*1820*/  IMAD R0, R9, 0x8, R0 ;  /* 0x0000000809007824 */ /* 0x000fc800078e0200 */
[----:B------:R-:W2:Y:S02]  /*1830*/  SYNCS.PHASECHK.TRANS64.TRYWAIT P0, [R0+URZ+0xd0], R2 ;  /* 0x0000d002000075a7 */ /* 0x000ea400080011ff */
[----:B--2---:R-:W-:Y:S05]  /*1840*/  @!P0 BRA `(.L_x_24) ;  /* 0x0000005c00e88947 */ /* 0x004fea0003800000 */
.L_x_111:
[----:B------:R-:W-:Y:S01]  /*1850*/  VIADD R9, R9, 0x1 ;  /* 0x0000000109097836 */ /* 0x000fe20000000000 */
[----:B------:R2:W-:Y:S04]  /*1860*/  SYNCS.ARRIVE.TRANS64.A1T0 RZ, [R0+URZ+0xc0], RZ ;  /* 0x0000c0ff00ff79a7 */ /* 0x0005e800081000ff */
[----:B------:R-:W-:-:S04]  /*1870*/  ISETP.NE.AND P0, PT, R9, 0x2, PT ;  /* 0x000000020900780c */ /* 0x000fc80003f05270 */
[----:B------:R-:W-:Y:S02]  /*1880*/  SEL R9, R9, RZ, P0 ;  /* 0x000000ff09097207 */ /* 0x000fe40000000000 */
[----:B--2---:R-:W-:-:S04]  /*1890*/  SEL R0, RZ, 0x1, P0 ;  /* 0x00000001ff007807 */ /* 0x004fc80000000000 */
[----:B------:R-:W-:-:S07]  /*18a0*/  LOP3.LUT R8, R8, R0, RZ, 0x3c, !PT ;  /* 0x0000000008087212 */ /* 0x000fce00078e3cff */
.L_x_23:
[----:B------:R-:W-:Y:S01]  /*18b0*/  UMOV UR6, 0x400 ;  /* 0x0000040000067882 */ /* 0x000fe20000000000 */
[----:B------:R-:W-:Y:S01]  /*18c0*/  SHF.L.U32 R0, R12, 0x1f, RZ ;  /* 0x0000001f0c007819 */ /* 0x000fe200000006ff */
[----:B-1----:R-:W-:Y:S02]  /*18d0*/  ULEA UR6, UR45, UR6, 0x18 ;  /* 0x000000062d067291 */ /* 0x002fe4000f8ec0ff */
[----:B------:R-:W-:Y:S02]  /*18e0*/  UISETP.GE.U32.AND UP0, UPT, UR46, 0xff, UPT ;  /* 0x000000ff2e00788c */ /* 0x000fe4000bf06070 */
[----:B------:R-:W-:Y:S02]  /*18f0*/  ULEA UR4, UR5, UR6, 0x3 ;  /* 0x0000000605047291 */ /* 0x000fe4000f8e18ff */
[----:B------:R-:W-:Y:S02]  /*1900*/  USHF.L.U32 UR11, UR20, 0x7, URZ ;  /* 0x00000007140b7899 */ /* 0x000fe400080006ff */
[----:B------:R-:W-:Y:S01]  /*1910*/  ULEA UR35, UR16, UR44, 0x6 ;  /* 0x0000002c10237291 */ /* 0x000fe2000f8e30ff */
[----:B------:R-:W-:-:S04]  /*1920*/  UMOV UR13, URZ ;  /* 0x000000ff000d7c82 */ /* 0x000fc80008000000 */
[----:B------:R1:W2:Y:S01]  /*1930*/  SYNCS.PHASECHK.TRANS64.TRYWAIT P0, [UR4+0x18], R0 ;  /* 0x00001800ff0075a7 */ /* 0x0002a20008001104 */
[----:B------:R-:W-:Y:S06]  /*1940*/  BRA.U !UP0, `(.L_x_25) ;  /* 0x0000000108bc7547 */ /* 0x000fec000b800000 */
[----:B------:R-:W-:Y:S01]  /*1950*/  UMOV UR7, URZ ;  /* 0x000000ff00077c82 */ /* 0x000fe20008000000 */
[----:B------:R-:W-:-:S05]  /*1960*/  UMOV UR4, UR5 ;  /* 0x0000000500047c82 */ /* 0x000fca0008000000 */
.L_x_31:
[----:B------:R-:W-:Y:S01]  /*1970*/  ULEA UR33, UR4, UR6, 0x3 ;  /* 0x0000000604217291 */ /* 0x000fe2000f8e18ff */
[----:B--2---:R-:W-:Y:S01]  /*1980*/  @!P3 MOV R2, 0x6000 ;  /* 0x000060000002b802 */ /* 0x004fe20000000f00 */
[----:B--2-4-:R-:W-:Y:S10]  /*1990*/  @P0 BRA `(.L_x_26) ;  /* 0x00000000000c0947 */ /* 0x014ff40003800000 */
[----:B------:R-:W-:-:S04]  /*19a0*/  SHF.L.U32 R3, R12, 0x1f, RZ ;  /* 0x0000001f0c037819 */ /* 0x000fc800000006ff */
[----:B------:R-:W2:Y:S02]  /*19b0*/  SYNCS.PHASECHK.TRANS64.TRYWAIT P0, [UR33+0x18], R3 ;  /* 0x00001803ff0075a7 */ /* 0x000ea40008001121 */
[----:B--2---:R-:W-:Y:S05]  /*19c0*/  @!P0 BRA `(.L_x_27) ;  /* 0x0000005c009c8947 */ /* 0x004fea0003800000 */
.L_x_26:
[----:B------:R2:W-:Y:S01]  /*19d0*/  @!P3 SYNCS.ARRIVE.TRANS64 RZ, [UR33], R2 ;  /* 0x00000002ffffb9a7 */ /* 0x0005e20008000021 */
[----:B------:R-:W-:-:S04]  /*19e0*/  ULOP3.LUT UR5, UR25, 0x2, URZ, 0xfc, !UPT ;  /* 0x0000000219057892 */ /* 0x000fc8000f8efcff */
[----:B------:R-:W-:-:S09]  /*19f0*/  UISETP.NE.AND UP0, UPT, UR5, 0x2, UPT ;  /* 0x000000020500788c */ /* 0x000fd2000bf05270 */
[----:B------:R-:W-:Y:S05]  /*1a00*/  BRA.U UP0, `(.L_x_28) ;  /* 0x0000000100047547 */ /* 0x000fea000b800000 */
[----:B------:R-:W-:Y:S05]  /*1a10*/  BPT.TRAP 0x1 ;  /* 0x000000040000795c */ /* 0x000fea0000300000 */
.L_x_28:
[----:B------:R-:W-:Y:S04]  /*1a20*/  BSSY.RECONVERGENT B0, `(.L_x_29) ;  /* 0x0000003000007945 */ /* 0x000fe80003800200 */
[----:B------:R-:W-:Y:S05]  /*1a30*/  @P2 BRA `(.L_x_30) ;  /* 0x0000000000042947 */ /* 0x000fea0003800000 */
[----:B------:R-:W-:Y:S05]  /*1a40*/  BPT.TRAP 0x1 ;  /* 0x000000040000795c */ /* 0x000fea0000300000 */
.L_x_30:
[----:B------:R-:W-:Y:S05]  /*1a50*/  BSYNC.RECONVERGENT B0 ;  /* 0x0000000000007941 */ /* 0x000fea0003800200 */
.L_x_29:
[----:B------:R-:W-:Y:S02]  /*1a60*/  UIADD3 UR5, UPT, UPT, UR4, 0x1, URZ ;  /* 0x0000000104057890 */ /* 0x000fe4000fffe0ff */
[----:B------:R-:W-:Y:S02]  /*1a70*/  ULEA UR32, UR4, UR24, 0xd ;  /* 0x0000001804207291 */ /* 0x000fe4000f8e68ff */
[----:B------:R-:W-:Y:S02]  /*1a80*/  UISETP.NE.AND UP0, UPT, UR5, 0x3, UPT ;  /* 0x000000030500788c */ /* 0x000fe4000bf05270 */
[----:B------:R-:W-:Y:S02]  /*1a90*/  UIADD3 UR16, UP1, UPT, UR28, 0x80, URZ ;  /* 0x000000801c107890 */ /* 0x000fe4000ff3e0ff */
[----:B------:R-:W-:Y:S02]  /*1aa0*/  USEL UR9, URZ, 0x1, UP0 ;  /* 0x00000001ff097887 */ /* 0x000fe40008000000 */
[----:B------:R-:W-:-:S02]  /*1ab0*/  USEL UR5, UR5, URZ, UP0 ;  /* 0x000000ff05057287 */ /* 0x000fc40008000000 */
[----:B------:R-:W-:Y:S02]  /*1ac0*/  UIADD3 UR14, UP0, UPT, UR28, 0x180, URZ ;  /* 0x000001801c0e7890 */ /* 0x000fe4000ff1e0ff */
[----:B------:R-:W-:Y:S01]  /*1ad0*/  ULEA UR8, UR5, UR6, 0x3 ;  /* 0x0000000605087291 */ /* 0x000fe2000f8e18ff */
[----:B------:R-:W-:Y:S01]  /*1ae0*/  LOP3.LUT R12, R12, UR9, RZ, 0x3c, !PT ;  /* 0x000000090c0c7c12 */ /* 0x000fe2000f8e3cff */
[----:B------:R-:W-:Y:S02]  /*1af0*/  USHF.L.U32 UR34, UR7, 0x7, URZ ;  /* 0x0000000707227899 */ /* 0x000fe400080006ff */
[----:B------:R-:W-:Y:S01]  /*1b00*/  UIADD3.X UR17, UPT, UPT, URZ, UR29, URZ, UP1, !UPT ;  /* 0x0000001dff117290 */ /* 0x000fe20008ffe4ff */
[----:B-1----:R-:W-:Y:S01]  /*1b10*/  SHF.L.U32 R0, R12, 0x1f, RZ ;  /* 0x0000001f0c007819 */ /* 0x002fe200000006ff */
[----:B------:R-:W-:Y:S02]  /*1b20*/  UIADD3 UR32, UPT, UPT, UR6, 0x4400, UR32 ;  /* 0x0000440006207890 */ /* 0x000fe4000fffe020 */
[----:B------:R-:W-:Y:S01]  /*1b30*/  UIADD3.X UR15, UPT, UPT, URZ, UR29, URZ, UP0, !UPT ;  /* 0x0000001dff0f7290 */ /* 0x000fe200087fe4ff */
[----:B------:R3:W4:Y:S01]  /*1b40*/  SYNCS.PHASECHK.TRANS64.TRYWAIT P0, [UR8+0x18], R0 ;  /* 0x00001800ff0075a7 */ /* 0x0007220008001108 */
[----:B------:R-:W-:Y:S01]  /*1b50*/  ULEA UR8, UR4, UR6, 0xe ;  /* 0x0000000604087291 */ /* 0x000fe2000f8e70ff */
[----:B------:R-:W-:Y:S01]  /*1b60*/  UMOV UR13, 0x30000 ;  /* 0x00030000000d7882 */ /* 0x000fe20000000000 */
[----:B------:R-:W-:-:S02]  /*1b70*/  UMOV UR18, 0x0 ;  /* 0x0000000000127882 */ /* 0x000fc40000000000 */
[----:B------:R-:W-:Y:S01]  /*1b80*/  UIADD3 UR8, UPT, UPT, UR8, 0xa400, URZ ;  /* 0x0000a40008087890 */ /* 0x000fe2000fffe0ff */
[----:B------:R-:W-:Y:S01]  /*1b90*/  UMOV UR19, 0x10000000 ;  /* 0x1000000000137882 */ /* 0x000fe20000000000 */
[----:B------:R-:W-:Y:S01]  /*1ba0*/  UMOV UR12, UR36 ;  /* 0x00000024000c7c82 */ /* 0x000fe20008000000 */
[----:B------:R-:W-:Y:S01]  /*1bb0*/  UMOV UR9, UR33 ;  /* 0x0000002100097c82 */ /* 0x000fe20008000000 */
[----:B------:R-:W-:Y:S01]  /*1bc0*/  UMOV UR10, UR34 ;  /* 0x00000022000a7c82 */ /* 0x000fe20008000000 */
[----:B------:R1:W-:Y:S01]  /*1bd0*/  UTMALDG.3D.MULTICAST [UR32], [UR16], UR13, desc[UR18] ;  /* 0x00001220100073b4 */ /* 0x0003e2000801180d */
[----:B------:R-:W-:Y:S01]  /*1be0*/  UIADD3 UR7, UPT, UPT, UR7, 0x1, URZ ;  /* 0x0000000107077890 */ /* 0x000fe2000fffe0ff */
[----:B------:R-:W-:-:S03]  /*1bf0*/  UMOV UR4, UR5 ;  /* 0x0000000500047c82 */ /* 0x000fc60008000000 */
[----:B------:R-:W-:Y:S01]  /*1c00*/  UISETP.NE.AND UP0, UPT, UR7, UR21, UPT ;  /* 0x000000150700728c */ /* 0x000fe2000bf05270 */
[----:B------:R3:W-:Y:S01]  /*1c10*/  UTMALDG.3D [UR8], [UR14], desc[UR18] ;  /* 0x000012080e0075b4 */ /* 0x0007e20008011000 */
[----:B-1----:R-:W-:-:S07]  /*1c20*/  UMOV UR13, UR21 ;  /* 0x00000015000d7c82 */ /* 0x002fce0008000000 */
[----:B---3--:R-:W-:Y:S05]  /*1c30*/  BRA.U UP0, `(.L_x_31) ;  /* 0xfffffffd004c7547 */ /* 0x008fea000b83ffff */
.L_x_25:
[----:B------:R-:W-:Y:S01]  /*1c40*/  ULEA UR4, UR5, UR6, 0x3 ;  /* 0x0000000605047291 */ /* 0x000fe2000f8e18ff */
[----:B-1----:R-:W-:Y:S01]  /*1c50*/  SHF.L.U32 R0, R12, 0x1f, RZ ;  /* 0x0000001f0c007819 */ /* 0x002fe200000006ff */
[----:B------:R-:W-:Y:S01]  /*1c60*/  @!P1 SYNCS.ARRIVE.TRANS64.A1T0 RZ, [UR6+0x58], RZ ;  /* 0x000058ffffff99a7 */ /* 0x000fe20008100006 */
[----:B------:R-:W-:-:S06]  /*1c70*/  UISETP.GT.AND UP0, UPT, UR41, UR40, UPT ;  /* 0x000000282900728c */ /* 0x000fcc000bf04270 */
[----:B--2-4-:R1:W2:Y:S03]  /*1c80*/  SYNCS.PHASECHK.TRANS64.TRYWAIT P0, [UR4+0x18], R0 ;  /* 0x00001800ff0075a7 */ /* 0x0142a60008001104 */
[----:B------:R-:W-:Y:S05]  /*1c90*/  BRA.U !UP0, `(.L_x_32) ;  /* 0x0000000108c07547 */ /* 0x000fea000b800000 */
[----:B------:R-:W-:Y:S01]  /*1ca0*/  UIADD3 UR26, UPT, UPT, UR43, UR13, URZ ;  /* 0x0000000d2b1a7290 */ /* 0x000fe2000fffe0ff */
[----:B------:R-:W-:-:S11]  /*1cb0*/  UMOV UR4, UR5 ;  /* 0x0000000500047c82 */ /* 0x000fd60008000000 */
.L_x_38:
[----:B------:R-:W-:Y:S01]  /*1cc0*/  ULEA UR17, UR4, UR6, 0x3 ;  /* 0x0000000604117291 */ /* 0x000fe2000f8e18ff */
[----:B--2---:R-:W-:Y:S01]  /*1cd0*/  @!P3 MOV R2, 0x6000 ;  /* 0x000060000002b802 */ /* 0x004fe20000000f00 */
[----:B--2-4-:R-:W-:Y:S10]  /*1ce0*/  @P0 BRA `(.L_x_33) ;  /* 0x00000000000c0947 */ /* 0x014ff40003800000 */
[----:B------:R-:W-:-:S04]  /*1cf0*/  SHF.L.U32 R3, R12, 0x1f, RZ ;  /* 0x0000001f0c037819 */ /* 0x000fc800000006ff */
[----:B------:R-:W2:Y:S02]  /*1d00*/  SYNCS.PHASECHK.TRANS64.TRYWAIT P0, [UR17+0x18], R3 ;  /* 0x00001803ff0075a7 */ /* 0x000ea40008001111 */
[----:B--2---:R-:W-:Y:S05]  /*1d10*/  @!P0 BRA `(.L_x_34) ;  /* 0x0000005800e08947 */ /* 0x004fea0003800000 */
.L_x_33:
[----:B------:R2:W-:Y:S01]  /*1d20*/  @!P3 SYNCS.ARRIVE.TRANS64 RZ, [UR17], R2 ;  /* 0x00000002ffffb9a7 */ /* 0x0005e20008000011 */
[----:B------:R-:W-:-:S04]  /*1d30*/  ULOP3.LUT UR5, UR25, 0x2, URZ, 0xfc, !UPT ;  /* 0x0000000219057892 */ /* 0x000fc8000f8efcff */
[----:B------:R-:W-:-:S09]  /*1d40*/  UISETP.NE.AND UP0, UPT, UR5, 0x2, UPT ;  /* 0x000000020500788c */ /* 0x000fd2000bf05270 */
[----:B------:R-:W-:Y:S05]  /*1d50*/  BRA.U UP0, `(.L_x_35) ;  /* 0x0000000100047547 */ /* 0x000fea000b800000 */
[----:B------:R-:W-:Y:S05]  /*1d60*/  BPT.TRAP 0x1 ;  /* 0x000000040000795c */ /* 0x000fea0000300000 */
.L_x_35:
[----:B------:R-:W-:Y:S04]  /*1d70*/  BSSY.RECONVERGENT B0, `(.L_x_36) ;  /* 0x0000003000007945 */ /* 0x000fe80003800200 */
[----:B------:R-:W-:Y:S05]  /*1d80*/  @P2 BRA `(.L_x_37) ;  /* 0x0000000000042947 */ /* 0x000fea0003800000 */
[----:B------:R-:W-:Y:S05]  /*1d90*/  BPT.TRAP 0x1 ;  /* 0x000000040000795c */ /* 0x000fea0000300000 */
.L_x_37:
[----:B------:R-:W-:Y:S05]  /*1da0*/  BSYNC.RECONVERGENT B0 ;  /* 0x0000000000007941 */ /* 0x000fea0003800200 */
.L_x_36:
[----:B------:R-:W-:Y:S02]  /*1db0*/  UIADD3 UR5, UPT, UPT, UR4, 0x1, URZ ;  /* 0x0000000104057890 */ /* 0x000fe4000fffe0ff */
[----:B------:R-:W-:Y:S02]  /*1dc0*/  ULEA UR16, UR4, UR24, 0xd ;  /* 0x0000001804107291 */ /* 0x000fe4000f8e68ff */
[----:B------:R-:W-:Y:S02]  /*1dd0*/  UISETP.NE.AND UP0, UPT, UR5, 0x3, UPT ;  /* 0x000000030500788c */ /* 0x000fe4000bf05270 */
[----:B------:R-:W-:Y:S02]  /*1de0*/  UIADD3 UR22, UP1, UPT, UR28, 0x80, URZ ;  /* 0x000000801c167890 */ /* 0x000fe4000ff3e0ff */
[----:B------:R-:W-:Y:S02]  /*1df0*/  USEL UR8, URZ, 0x1, UP0 ;  /* 0x00000001ff087887 */ /* 0x000fe40008000000 */
[----:B------:R-:W-:-:S02]  /*1e00*/  USEL UR5, UR5, URZ, UP0 ;  /* 0x000000ff05057287 */ /* 0x000fc40008000000 */
[----:B------:R-:W-:Y:S02]  /*1e10*/  UIADD3 UR14, UP0, UPT, UR28, 0x180, URZ ;  /* 0x000001801c0e7890 */ /* 0x000fe4000ff1e0ff */
[----:B------:R-:W-:Y:S01]  /*1e20*/  LOP3.LUT R12, R12, UR8, RZ, 0x3c, !PT ;  /* 0x000000080c0c7c12 */ /* 0x000fe2000f8e3cff */
[----:B------:R-:W-:Y:S02]  /*1e30*/  ULEA UR7, UR5, UR6, 0x3 ;  /* 0x0000000605077291 */ /* 0x000fe4000f8e18ff */
[----:B------:R-:W-:Y:S01]  /*1e40*/  ULEA UR8, UR4, UR6, 0xe ;  /* 0x0000000604087291 */ /* 0x000fe2000f8e70ff */
[----:B-1----:R-:W-:Y:S01]  /*1e50*/  SHF.L.U32 R0, R12, 0x1f, RZ ;  /* 0x0000001f0c007819 */ /* 0x002fe200000006ff */
[----:B------:R-:W-:Y:S02]  /*1e60*/  USHF.L.U32 UR18, UR13, 0x7, URZ ;  /* 0x000000070d127899 */ /* 0x000fe400080006ff */
[----:B------:R-:W-:Y:S02]  /*1e70*/  UIADD3 UR16, UPT, UPT, UR6, 0x4400, UR16 ;  /* 0x0000440006107890 */ /* 0x000fe4000fffe010 */
[----:B------:R-:W-:Y:S01]  /*1e80*/  UIADD3.X UR23, UPT, UPT, URZ, UR29, URZ, UP1, !UPT ;  /* 0x0000001dff177290 */ /* 0x000fe20008ffe4ff */
[----:B------:R3:W4:Y:S01]  /*1e90*/  SYNCS.PHASECHK.TRANS64.TRYWAIT P0, [UR7+0x18], R0 ;  /* 0x00001800ff0075a7 */ /* 0x0007220008001107 */
[----:B------:R-:W-:-:S02]  /*1ea0*/  UIADD3 UR8, UPT, UPT, UR8, 0xa400, URZ ;  /* 0x0000a40008087890 */ /* 0x000fc4000fffe0ff */
[----:B------:R-:W-:Y:S01]  /*1eb0*/  UIADD3.X UR15, UPT, UPT, URZ, UR29, URZ, UP0, !UPT ;  /* 0x0000001dff0f7290 */ /* 0x000fe200087fe4ff */
[----:B------:R-:W-:Y:S01]  /*1ec0*/  UMOV UR7, 0x30000 ;  /* 0x0003000000077882 */ /* 0x000fe20000000000 */
[----:B------:R-:W-:Y:S01]  /*1ed0*/  UMOV UR30, 0x0 ;  /* 0x00000000001e7882 */ /* 0x000fe20000000000 */
[----:B------:R-:W-:Y:S01]  /*1ee0*/  UMOV UR31, 0x10000000 ;  /* 0x10000000001f7882 */ /* 0x000fe20000000000 */
[----:B------:R-:W-:Y:S01]  /*1ef0*/  UMOV UR19, UR35 ;  /* 0x0000002300137c82 */ /* 0x000fe20008000000 */
[----:B------:R-:W-:Y:S01]  /*1f00*/  UMOV UR20, UR36 ;  /* 0x0000002400147c82 */ /* 0x000fe20008000000 */
[----:B------:R-:W-:Y:S01]  /*1f10*/  UMOV UR12, UR36 ;  /* 0x00000024000c7c82 */ /* 0x000fe20008000000 */
[----:B------:R-:W-:Y:S01]  /*1f20*/  UMOV UR9, UR17 ;  /* 0x0000001100097c82 */ /* 0x000fe20008000000 */
[----:B------:R-:W-:Y:S01]  /*1f30*/  UMOV UR10, UR18 ;  /* 0x00000012000a7c82 */ /* 0x000fe20008000000 */
[----:B------:R3:W-:Y:S01]  /*1f40*/  UTMALDG.3D.MULTICAST [UR16], [UR22], UR7, desc[UR30] ;  /* 0x00001e10160073b4 */ /* 0x0007e20008011807 */
[----:B------:R-:W-:Y:S01]  /*1f50*/  UIADD3 UR13, UPT, UPT, UR13, 0x1, URZ ;  /* 0x000000010d0d7890 */ /* 0x000fe2000fffe0ff */
[----:B------:R-:W-:-:S03]  /*1f60*/  UMOV UR4, UR5 ;  /* 0x0000000500047c82 */ /* 0x000fc60008000000 */
[----:B------:R-:W-:Y:S01]  /*1f70*/  UISETP.NE.AND UP0, UPT, UR13, UR26, UPT ;  /* 0x0000001a0d00728c */ /* 0x000fe2000bf05270 */
[----:B------:R3:W-:Y:S08]  /*1f80*/  UTMALDG.3D [UR8], [UR14], desc[UR30] ;  /* 0x00001e080e0075b4 */ /* 0x0007f00008011000 */
[----:B---3--:R-:W-:Y:S05]  /*1f90*/  BRA.U UP0, `(.L_x_38) ;  /* 0xfffffffd00487547 */ /* 0x008fea000b83ffff */
.L_x_32:
[C---:B------:R-:W-:Y:S01]  /*1fa0*/  LEA R3, R11.reuse, UR6, 0x3 ;  /* 0x000000060b037c11 */ /* 0x040fe2000f8e18ff */
[----:B------:R-:W-:Y:S01]  /*1fb0*/  NOP ;  /* 0x0000000000007918 */ /* 0x000fe20000000000 */
[----:B-1----:R-:W-:Y:S02]  /*1fc0*/  SHF.L.U32 R0, R10, 0x1f, RZ ;  /* 0x0000001f0a007819 */ /* 0x002fe400000006ff */
[----:B------:R-:W-:Y:S02]  /*1fd0*/  LEA R4, R11, UR6, 0x4 ;  /* 0x000000060b047c11 */ /* 0x000fe4000f8e20ff */
[----:B--2-4-:R-:W1:Y:S02]  /*1fe0*/  SYNCS.PHASECHK.TRANS64.TRYWAIT P0, [R3+URZ+0x60], R0 ;  /* 0x00006000030075a7 */ /* 0x014e6400080011ff */
[----:B-1----:R-:W-:Y:S05]  /*1ff0*/  @!P0 BRA `(.L_x_39) ;  /* 0x0000005800408947 */ /* 0x002fea0003800000 */
.L_x_114:
[----:B------:R-:W2:Y:S01]  /*2000*/  LDS.128 R4, [R4+0xf0] ;  /* 0x0000f00004047984 */ /* 0x000ea20000000c00 */
[----:B------:R-:W-:Y:S01]  /*2010*/  UISETP.GE.AND UP0, UPT, UR42, 0x1, UPT ;  /* 0x000000012a00788c */ /* 0x000fe2000bf06270 */
[----:B------:R-:W-:Y:S01]  /*2020*/  @!PT LDS RZ, [RZ] ;  /* 0x00000000fffff984 */ /* 0x000fe20000000800 */
[----:B------:R-:W-:Y:S01]  /*2030*/  @!PT LDS RZ, [RZ] ;  /* 0x00000000fffff984 */ /* 0x000fe20000000800 */
[----:B------:R-:W-:Y:S01]  /*2040*/  @!PT LDS RZ, [RZ] ;  /* 0x00000000fffff984 */ /* 0x000fe20000000800 */
[----:B------:R-:W-:Y:S01]  /*2050*/  @!PT LDS RZ, [RZ] ;  /* 0x00000000fffff984 */ /* 0x000fe20000000800 */
[----:B------:R3:W-:Y:S06]  /*2060*/  MEMBAR.ALL.CTA ;  /* 0x0000000000007992 */ /* 0x0007ec0000008000 */
[----:B---3--:R-:W3:Y:S01]  /*2070*/  FENCE.VIEW.ASYNC.S ;  /* 0x00000000000073c6 */ /* 0x008ee20000000000 */
[----:B--2---:R-:W-:-:S13]  /*2080*/  LOP3.LUT P0, RZ, R6, 0x1, RZ, 0xc0, !PT ;  /* 0x0000000106ff7812 */ /* 0x004fda000780c0ff */
[----:B---3--:R-:W-:Y:S01]  /*2090*/  VOTEU.ANY UP1, P0 ;  /* 0x0000000000ff7886 */ /* 0x008fe20000020100 */
[----:B------:R-:W-:-:S13]  /*20a0*/  PLOP3.LUT P0, PT, PT, PT, UP1, 0x80, 0x8 ;  /* 0x000000000008781c */ /* 0x000fda0003f0f018 */
[----:B-1----:R-:W-:Y:S02]  /*20b0*/  @P0 LOP3.LUT R0, R5, 0xffff, RZ, 0xc0, !PT ;  /* 0x0000ffff05000812 */ /* 0x002fe400078ec0ff */
[----:B------:R-:W-:Y:S02]  /*20c0*/  @P0 MOV R2, R4 ;  /* 0x0000000400020202 */ /* 0x000fe40000000f00 */
[----:B------:R-:W-:Y:S01]  /*20d0*/  @P0 R2UR UR7, R0 ;  /* 0x00000000000702ca */ /* 0x000fe200000e0000 */
[----:B------:R-:W-:Y:S01]  /*20e0*/  VIADD R0, R3, 0x70 ;  /* 0x0000007003007836 */ /* 0x000fe20000000000 */
[----:B------:R-:W-:Y:S02]  /*20f0*/  @P0 SHF.R.U32.HI R4, RZ, 0x10, R5 ;  /* 0x00000010ff040819 */ /* 0x000fe40000011605 */
[----:B------:R-:W-:Y:S02]  /*2100*/  @P0 R2UR UR8, R2 ;  /* 0x00000000020802ca */ /* 0x000fe400000e0000 */
[----:B------:R-:W-:-:S02]  /*2110*/  PRMT R0, RZ, 0x654, R0 ;  /* 0x00000654ff007816 */ /* 0x000fc40000000000 */
[----:B------:R-:W-:Y:S02]  /*2120*/  @P0 R2UR UR4, R4 ;  /* 0x00000000040402ca */ /* 0x000fe400000e0000 */
[----:B------:R1:W-:Y:S03]  /*2130*/  SYNCS.ARRIVE.TRANS64.RED.A1T0 RZ, [R0+URZ], RZ ;  /* 0x000000ff00ff79a7 */ /* 0x0003e600081004ff */
[----:B------:R-:W-:-:S04]  /*2140*/  @UP1 UMOV UR27, UR7 ;  /* 0x00000007001b1c82 */ /* 0x000fc80008000000 */
[----:B------:R-:W-:-:S04]  /*2150*/  @UP1 UMOV UR37, UR8 ;  /* 0x0000000800251c82 */ /* 0x000fc80008000000 */
[----:B------:R-:W-:Y:S01]  /*2160*/  @UP1 UMOV UR36, UR4 ;  /* 0x0000000400241c82 */ /* 0x000fe20008000000 */
[----:B------:R-:W-:Y:S05]  /*2170*/  BRA.U !UP0, `(.L_x_40) ;  /* 0x0000000108d47547 */ /* 0x000fea000b800000 */
[----:B------:R-:W2:Y:S01]  /*2180*/  LDCU.128 UR12, c[0x0][0xb10] ;  /* 0x00016200ff0c77ac */ /* 0x000ea20008000c00 */
[----:B------:R-:W3:Y:S01]  /*2190*/  LDCU UR26, c[0x0][0xb20] ;  /* 0x00016400ff1a77ac */ /* 0x000ee20008000800 */
[----:B------:R-:W4:Y:S01]  /*21a0*/  LDCU UR20, c[0x0][0xb0c] ;  /* 0x00016180ff1477ac */ /* 0x000f220008000800 */
[----:B------:R-:W1:Y:S01]  /*21b0*/  LDCU.64 UR10, c[0x0][0xb28] ;  /* 0x00016500ff0a77ac */ /* 0x000e620008000a00 */
[----:B------:R-:W-:Y:S02]  /*21c0*/  UISETP.NE.AND UP3, UPT, UR42, 0x1, UPT ;  /* 0x000000012a00788c */ /* 0x000fe4000bf65270 */
[----:B--2---:R-:W-:Y:S02]  /*21d0*/  UIMAD.WIDE.U32 UR16, UR38, UR15, URZ ;  /* 0x0000000f261072a5 */ /* 0x004fe4000f8e00ff */
[----:B------:R-:W-:Y:S02]  /*21e0*/  UIMAD.WIDE.U32 UR8, UR39, UR12, URZ ;  /* 0x0000000c270872a5 */ /* 0x000fe4000f8e00ff */
[----:B------:R-:W-:-:S02]  /*21f0*/  UISETP.NE.AND UP0, UPT, UR14, 0x1, UPT ;  /* 0x000000010e00788c */ /* 0x000fc4000bf05270 */
[----:B------:R-:W-:Y:S01]  /*2200*/  UIMAD.WIDE.U32 UR22, UR27, UR15, URZ ;  /* 0x0000000f1b1672a5 */ /* 0x000fe2000f8e00ff */
[----:B------:R-:W-:Y:S02]  /*2210*/  UMOV UR16, UR17 ;  /* 0x0000001100107c82 */ /* 0x000fe40008000000 */
[----:B------:R-:W-:Y:S01]  /*2220*/  UMOV UR8, UR9 ;  /* 0x0000000900087c82 */ /* 0x000fe20008000000 */
[----:B---3--:R-:W-:Y:S02]  /*2230*/  USHF.R.U32.HI UR16, URZ, UR26, UR16 ;  /* 0x0000001aff107299 */ /* 0x008fe40008011610 */
[----:B----4-:R-:W-:Y:S02]  /*2240*/  UISETP.NE.AND UP2, UPT, UR20, 0x1, UPT ;  /* 0x000000011400788c */ /* 0x010fe4000bf45270 */
[----:B------:R-:W-:Y:S02]  /*2250*/  USHF.R.U32.HI UR8, URZ, UR13, UR8 ;  /* 0x0000000dff087299 */ /* 0x000fe40008011608 */
[----:B------:R-:W-:-:S02]  /*2260*/  USEL UR7, UR38, UR16, !UP0 ;  /* 0x0000001026077287 */ /* 0x000fc4000c000000 */
[----:B------:R-:W-:Y:S02]  /*2270*/  USEL UR8, UR39, UR8, !UP2 ;  /* 0x0000000827087287 */ /* 0x000fe4000d000000 */
[----:B-1----:R-:W-:Y:S01]  /*2280*/  UIMAD.WIDE.U32 UR16, UR7, UR10, URZ ;  /* 0x0000000a071072a5 */ /* 0x002fe2000f8e00ff */
[----:B------:R-:W-:Y:S01]  /*2290*/  UMOV UR4, UR23 ;  /* 0x0000001700047c82 */ /* 0x000fe20008000000 */
[----:B------:R-:W-:Y:S02]  /*22a0*/  UIMAD.WIDE.U32 UR18, UR37, UR12, URZ ;  /* 0x0000000c251272a5 */ /* 0x000fe4000f8e00ff */
[----:B------:R-:W-:-:S03]  /*22b0*/  UIMAD.WIDE.U32 UR22, UR8, UR10, URZ ;  /* 0x0000000a081672a5 */ /* 0x000fc6000f8e00ff */
[----:B------:R-:W-:Y:S01]  /*22c0*/  UMOV UR16, UR17 ;  /* 0x0000001100107c82 */ /* 0x000fe20008000000 */
[----:B------:R-:W-:Y:S02]  /*22d0*/  USHF.R.U32.HI UR4, URZ, UR26, UR4 ;  /* 0x0000001aff047299 */ /* 0x000fe40008011604 */
[----:B------:R-:W-:Y:S01]  /*22e0*/  @UP3 USHF.R.U32.HI UR7, URZ, UR11, UR16 ;  /* 0x0000000bff073299 */ /* 0x000fe20008011610 */
[----:B------:R-:W-:Y:S01]  /*22f0*/  UMOV UR18, UR19 ;  /* 0x0000001300127c82 */ /* 0x000fe20008000000 */
[----:B------:R-:W-:Y:S01]  /*2300*/  UMOV UR22, UR23 ;  /* 0x0000001700167c82 */ /* 0x000fe20008000000 */
[----:B------:R-:W-:Y:S02]  /*2310*/  USHF.R.U32.HI UR13, URZ, UR13, UR18 ;  /* 0x0000000dff0d7299 */ /* 0x000fe40008011612 */
[----:B------:R-:W-:Y:S02]  /*2320*/  USEL UR4, UR27, UR4, !UP0 ;  /* 0x000000041b047287 */ /* 0x000fe4000c000000 */
[----:B------:R-:W-:-:S02]  /*2330*/  @UP3 USHF.R.U32.HI UR8, URZ, UR11, UR22 ;  /* 0x0000000bff083299 */ /* 0x000fc40008011616 */
[----:B------:R-:W-:Y:S02]  /*2340*/  UIMAD UR9, UR42, UR7, URZ ;  /* 0x000000072a0972a4 */ /* 0x000fe4000f8e02ff */
[----:B------:R-:W-:Y:S02]  /*2350*/  USEL UR7, UR37, UR13, !UP2 ;  /* 0x0000000d25077287 */ /* 0x000fe4000d000000 */
[----:B------:R-:W-:Y:S02]  /*2360*/  UIMAD UR12, UR42, UR8, URZ ;  /* 0x000000082a0c72a4 */ /* 0x000fe4000f8e02ff */
[----:B------:R-:W-:Y:S02]  /*2370*/  UISETP.GE.AND UP0, UPT, UR4, UR9, UPT ;  /* 0x000000090400728c */ /* 0x000fe4000bf06270 */
[----:B------:R-:W-:Y:S02]  /*2380*/  UIMAD.WIDE.U32 UR16, UR4, UR10, URZ ;  /* 0x0000000a041072a5 */ /* 0x000fe4000f8e00ff */
[----:B------:R-:W-:-:S02]  /*2390*/  UISETP.GE.OR UP0, UPT, UR7, UR12, UP0 ;  /* 0x0000000c0700728c */ /* 0x000fc40008706670 */
        /* <DEDUP_REMOVED lines=19> */
.L_x_40:
[----:B------:R-:W2:Y:S02]  /*24d0*/  LDCU UR4, c[0x0][0xb30] ;  /* 0x00016600ff0477ac */ /* 0x000ea40008000800 */
[----:B--2---:R-:W-:-:S09]  /*24e0*/  UISETP.NE.AND UP0, UPT, UR4, 0x1, UPT ;  /* 0x000000010400788c */ /* 0x004fd2000bf05270 */
[----:B------:R-:W-:Y:S05]  /*24f0*/  BRA.U UP0, `(.L_x_41) ;  /* 0x0000000100447547 */ /* 0x000fea000b800000 */
[----:B------:R-:W2:Y:S01]  /*2500*/  LDCU.128 UR12, c[0x0][0xb10] ;  /* 0x00016200ff0c77ac */ /* 0x000ea20008000c00 */
[----:B------:R-:W3:Y:S01]  /*2510*/  LDCU UR16, c[0x0][0xb0c] ;  /* 0x00016180ff1077ac */ /* 0x000ee20008000800 */
[----:B------:R-:W4:Y:S01]  /*2520*/  LDCU UR17, c[0x0][0xb20] ;  /* 0x00016400ff1177ac */ /* 0x000f220008000800 */
[----:B--2---:R-:W-:Y:S02]  /*2530*/  UIMAD.WIDE.U32 UR10, UR37, UR12, URZ ;  /* 0x0000000c250a72a5 */ /* 0x004fe4000f8e00ff */
[----:B------:R-:W-:Y:S02]  /*2540*/  UIMAD.WIDE.U32 UR8, UR27, UR15, URZ ;  /* 0x0000000f1b0872a5 */ /* 0x000fe4000f8e00ff */
[----:B---3--:R-:W-:Y:S02]  /*2550*/  UISETP.NE.AND UP2, UPT, UR16, 0x1, UPT ;  /* 0x000000011000788c */ /* 0x008fe4000bf45270 */
[----:B------:R-:W-:Y:S01]  /*2560*/  UISETP.NE.AND UP0, UPT, UR14, 0x1, UPT ;  /* 0x000000010e00788c */ /* 0x000fe2000bf05270 */
[----:B------:R-:W-:-:S02]  /*2570*/  UMOV UR7, UR11 ;  /* 0x0000000b00077c82 */ /* 0x000fc40008000000 */
[----:B------:R-:W-:Y:S01]  /*2580*/  UMOV UR4, UR9 ;  /* 0x0000000900047c82 */ /* 0x000fe20008000000 */
[----:B------:R-:W-:Y:S02]  /*2590*/  USHF.R.U32.HI UR7, URZ, UR13, UR7 ;  /* 0x0000000dff077299 */ /* 0x000fe40008011607 */
[----:B----4-:R-:W-:Y:S02]  /*25a0*/  USHF.R.U32.HI UR4, URZ, UR17, UR4 ;  /* 0x00000011ff047299 */ /* 0x010fe40008011604 */
[----:B------:R-:W-:Y:S02]  /*25b0*/  USEL UR7, UR37, UR7, !UP2 ;  /* 0x0000000725077287 */ /* 0x000fe4000d000000 */
[----:B------:R-:W-:-:S04]  /*25c0*/  USEL UR4, UR27, UR4, !UP0 ;  /* 0x000000041b047287 */ /* 0x000fc8000c000000 */
[----:B------:R-:W-:Y:S02]  /*25d0*/  UIADD3 UR8, UPT, UPT, UR7, -UR4, URZ ;  /* 0x8000000407087290 */ /* 0x000fe4000fffe0ff */
[----:B------:R-:W-:Y:S02]  /*25e0*/  UIADD3 UR4, UPT, UPT, -UR7, UR4, URZ ;  /* 0x0000000407047290 */ /* 0x000fe4000fffe1ff */
[----:B------:R-:W-:Y:S02]  /*25f0*/  UIMAD UR27, UR8, UR14, UR27 ;  /* 0x0000000e081b72a4 */ /* 0x000fe4000f8e021b */
[----:B------:R-:W-:-:S12]  /*2600*/  UIMAD UR37, UR4, UR16, UR37 ;  /* 0x00000010042572a4 */ /* 0x000fd8000f8e0225 */
.L_x_41:
[----:B------:R-:W-:Y:S01]  /*2610*/  VIADD R11, R11, 0x1 ;  /* 0x000000010b0b7836 */ /* 0x000fe20000000000 */
[----:B------:R-:W-:Y:S01]  /*2620*/  R2UR UR4, R76 ;  /* 0x000000004c0472ca */ /* 0x000fe200000e0000 */
[----:B------:R-:W-:Y:S01]  /*2630*/  UIADD3 UR20, UPT, UPT, UR27, UR63, URZ ;  /* 0x0000003f1b147290 */ /* 0x000fe2000fffe0ff */
[----:B------:R-:W-:Y:S02]  /*2640*/  PLOP3.LUT P1, PT, PT, PT, PT, 0x80, 0x8 ;  /* 0x000000000008781c */ /* 0x000fe40003f2f070 */
[----:B------:R-:W-:-:S04]  /*2650*/  ISETP.NE.AND P0, PT, R11, 0x2, PT ;  /* 0x000000020b00780c */ /* 0x000fc80003f05270 */
[----:B-1----:R-:W-:Y:S02]  /*2660*/  SEL R0, RZ, 0x1, P0 ;  /* 0x00000001ff007807 */ /* 0x002fe40000000000 */
[----:B------:R-:W-:Y:S02]  /*2670*/  SEL R11, R11, RZ, P0 ;  /* 0x000000ff0b0b7207 */ /* 0x000fe40000000000 */
[----:B------:R-:W-:Y:S01]  /*2680*/  LOP3.LUT R10, R10, R0, RZ, 0x3c, !PT ;  /* 0x000000000a0a7212 */ /* 0x000fe200078e3cff */
[----:B------:R-:W-:Y:S01]  /*2690*/  UIADD3 UR16, UPT, UPT, UR37, UR4, URZ ;  /* 0x0000000425107290 */ /* 0x000fe2000fffe0ff */
[----:B------:R-:W-:Y:S11]  /*26a0*/  BRA.U UP1, `(.L_x_42) ;  /* 0xfffffff101407547 */ /* 0x000ff6000b83ffff */
[----:B------:R-:W-:Y:S01]  /*26b0*/  UIADD3 UR6, UPT, UPT, UR6, 0x18, URZ ;  /* 0x0000001806067890 */ /* 0x000fe2000fffe0ff */
[----:B------:R-:W-:-:S03]  /*26c0*/  SHF.L.U32 R2, R12, 0x1f, RZ ;  /* 0x0000001f0c027819 */ /* 0x000fc600000006ff */
[----:B------:R-:W-:-:S09]  /*26d0*/  ULEA UR4, UR5, UR6, 0x3 ;  /* 0x0000000605047291 */ /* 0x000fd2000f8e18ff */
[----:B------:R-:W1:Y:S02]  /*26e0*/  SYNCS.PHASECHK.TRANS64.TRYWAIT P0, [UR4], R2 ;  /* 0x00000002ff0075a7 */ /* 0x000e640008001104 */
[----:B-1----:R-:W-:Y:S05]  /*26f0*/  @!P0 BRA `(.L_x_43) ;  /* 0x0000005000948947 */ /* 0x002fea0003800000 */
.L_x_116:
[----:B------:R-:W-:-:S04]  /*2700*/  UIADD3 UR4, UPT, UPT, UR5, 0x1, URZ ;  /* 0x0000000105047890 */ /* 0x000fc8000fffe0ff */
[----:B------:R-:W-:-:S04]  /*2710*/  UISETP.NE.AND UP0, UPT, UR4, 0x3, UPT ;  /* 0x000000030400788c */ /* 0x000fc8000bf05270 */
[----:B------:R-:W-:Y:S02]  /*2720*/  USEL UR7, URZ, 0x1, UP0 ;  /* 0x00000001ff077887 */ /* 0x000fe40008000000 */
[----:B------:R-:W-:-:S04]  /*2730*/  USEL UR4, UR4, URZ, UP0 ;  /* 0x000000ff04047287 */ /* 0x000fc80008000000 */
[----:B------:R-:W-:Y:S01]  /*2740*/  ULEA UR5, UR4, UR6, 0x3 ;  /* 0x0000000604057291 */ /* 0x000fe2000f8e18ff */
[----:B------:R-:W-:-:S04]  /*2750*/  LOP3.LUT R12, R12, UR7, RZ, 0x3c, !PT ;  /* 0x000000070c0c7c12 */ /* 0x000fc8000f8e3cff */
[----:B-1----:R-:W-:-:S04]  /*2760*/  SHF.L.U32 R2, R12, 0x1f, RZ ;  /* 0x0000001f0c027819 */ /* 0x002fc800000006ff */
[----:B------:R-:W1:Y:S02]  /*2770*/  SYNCS.PHASECHK.TRANS64.TRYWAIT P0, [UR5], R2 ;  /* 0x00000002ff0075a7 */ /* 0x000e640008001105 */
[----:B-1----:R-:W-:Y:S05]  /*2780*/  @!P0 BRA `(.L_x_44) ;  /* 0x0000005000888947 */ /* 0x002fea0003800000 */
.L_x_118:
[----:B------:R-:W-:-:S04]  /*2790*/  UIADD3 UR4, UPT, UPT, UR4, 0x1, URZ ;  /* 0x0000000104047890 */ /* 0x000fc8000fffe0ff */
[----:B------:R-:W-:-:S04]  /*27a0*/  UISETP.NE.AND UP0, UPT, UR4, 0x3, UPT ;  /* 0x000000030400788c */ /* 0x000fc8000bf05270 */
[----:B------:R-:W-:Y:S02]  /*27b0*/  USEL UR5, URZ, 0x1, UP0 ;  /* 0x00000001ff057887 */ /* 0x000fe40008000000 */
[----:B------:R-:W-:-:S04]  /*27c0*/  USEL UR4, UR4, URZ, UP0 ;  /* 0x000000ff04047287 */ /* 0x000fc80008000000 */
[----:B------:R-:W-:Y:S01]  /*27d0*/  ULEA UR4, UR4, UR6, 0x3 ;  /* 0x0000000604047291 */ /* 0x000fe2000f8e18ff */
[----:B-1----:R-:W-:-:S04]  /*27e0*/  LOP3.LUT R2, R12, UR5, RZ, 0x3c, !PT ;  /* 0x000000050c027c12 */ /* 0x002fc8000f8e3cff */
[----:B------:R-:W-:Y:S01]  /*27f0*/  SHF.L.U32 R2, R2, 0x1f, RZ ;  /* 0x0000001f02027819 */ /* 0x000fe200000006ff */
[----:B------:R-:W-:-:S07]  /*2800*/  IMAD.U32 R0, RZ, RZ, UR4 ;  /* 0x00000004ff007e24 */ /* 0x000fce000f8e00ff */
.L_x_45:
[----:B-1----:R1:W2:Y:S02]  /*2810*/  SYNCS.PHASECHK.TRANS64.TRYWAIT P0, [R0+URZ], R2 ;  /* 0x00000002000075a7 */ /* 0x0022a400080011ff */
[----:B--2---:R-:W-:Y:S05]  /*2820*/  @!P0 NANOSLEEP.SYNCS 0x989680 ;  /* 0x009896800000895d */ /* 0x004fea0003900000 */
[----:B------:R-:W2:Y:S02]  /*2830*/  @!P0 SYNCS.PHASECHK.TRANS64 P0, [R0+URZ], R2 ;  /* 0x00000002000085a7 */ /* 0x000ea400080010ff */
[----:B--2---:R-:W-:Y:S05]  /*2840*/  @P0 EXIT ;  /* 0x000000000000094d */ /* 0x004fea0003800000 */
[----:B------:R-:W-:Y:S05]  /*2850*/  BRA `(.L_x_45) ;  /* 0xfffffffc00ec7947 */ /* 0x000fea000383ffff */
.L_x_22:
[----:B------:R-:W-:-:S04]  /*2860*/  UISETP.NE.AND UP0, UPT, UR45, URZ, UPT ;  /* 0x000000ff2d00728c */ /* 0x000fc8000bf05270 */
[----:B------:R-:W-:-:S09]  /*2870*/  UISETP.NE.OR UP0, UPT, UR17, 0x1, UP0 ;  /* 0x000000011100788c */ /* 0x000fd20008705670 */
[----:B------:R-:W-:Y:S05]  /*2880*/  BRA.U UP0, `(.L_x_46) ;  /* 0x0000000500487547 */ /* 0x000fea000b800000 */
[----:B------:R-:W-:Y:S01]  /*2890*/  ISETP.GE.U32.AND P2, PT, R0, 0x2, PT ;  /* 0x000000020000780c */ /* 0x000fe20003f46070 */
[----:B------:R-:W-:Y:S01]  /*28a0*/  IMAD.MOV.U32 R12, RZ, RZ, 0x1 ;  /* 0x00000001ff0c7424 */ /* 0x000fe200078e00ff */
[----:B------:R-:W-:Y:S02]  /*28b0*/  CS2R R10, SRZ ;  /* 0x00000000000a7805 */ /* 0x000fe4000001ff00 */
[----:B------:R-:W-:Y:S01]  /*28c0*/  CS2R R8, SRZ ;  /* 0x0000000000087805 */ /* 0x000fe2000001ff00 */
[----:B------:R-:W-:Y:S01]  /*28d0*/  UMOV UR6, 0x400 ;  /* 0x0000040000067882 */ /* 0x000fe20000000000 */
[----:B------:R-:W-:Y:S01]  /*28e0*/  UMOV UR5, URZ ;  /* 0x000000ff00057c82 */ /* 0x000fe20008000000 */
[----:B------:R-:W-:-:S12]  /*28f0*/  ULEA UR6, UR45, UR6, 0x18 ;  /* 0x000000062d067291 */ /* 0x000fd8000f8ec0ff */
.L_x_50:
[----:B------:R-:W-:Y:S02]  /*2900*/  LEA R2, R8, UR6, 0x3 ;  /* 0x0000000608027c11 */ /* 0x000fe4000f8e18ff */
[----:B------:R-:W-:-:S03]  /*2910*/  SHF.L.U32 R4, R9, 0x1f, RZ ;  /* 0x0000001f09047819 */ /* 0x000fc600000006ff */
[----:B------:R-:W-:Y:S01]  /*2920*/  VIADD R5, R2, 0xd0 ;  /* 0x000000d002057836 */ /* 0x000fe20000000000 */
[----:B------:R-:W1:Y:S02]  /*2930*/  SYNCS.PHASECHK.TRANS64.TRYWAIT P0, [R2+URZ+0xc0], R4 ;  /* 0x0000c004020075a7 */ /* 0x000e6400080011ff */
[----:B-1----:R-:W-:Y:S05]  /*2940*/  @!P0 BRA `(.L_x_47) ;  /* 0x0000005000308947 */ /* 0x002fea0003800000 */
.L_x_119:
[----:B------:R-:W-:Y:S01]  /*2950*/  ULEA UR4, UR5, UR6, 0x3 ;  /* 0x0000000605047291 */ /* 0x000fe2000f8e18ff */
[----:B-1----:R-:W-:Y:S01]  /*2960*/  PRMT R2, RZ, 0x654, R5 ;  /* 0x00000654ff027816 */ /* 0x002fe20000000005 */
[----:B------:R-:W-:Y:S01]  /*2970*/  @!P2 IMAD.MOV.U32 R4, RZ, RZ, 0x10 ;  /* 0x00000010ff04a424 */ /* 0x000fe200078e00ff */
[----:B------:R-:W-:Y:S01]  /*2980*/  SHF.L.U32 R5, R12, 0x1f, RZ ;  /* 0x0000001f0c057819 */ /* 0x000fe200000006ff */
[----:B------:R-:W-:Y:S01]  /*2990*/  UIADD3 UR7, UPT, UPT, UR4, 0x60, URZ ;  /* 0x0000006004077890 */ /* 0x000fe2000fffe0ff */
[----:B------:R1:W-:Y:S05]  /*29a0*/  SYNCS.ARRIVE.TRANS64.RED.A1T0 RZ, [R2+URZ], RZ ;  /* 0x000000ff02ff79a7 */ /* 0x0003ea00081004ff */
[----:B------:R-:W-:Y:S01]  /*29b0*/  IMAD.U32 R6, RZ, RZ, UR7 ;  /* 0x00000007ff067e24 */ /* 0x000fe2000f8e00ff */
[----:B------:R-:W2:Y:S04]  /*29c0*/  SYNCS.PHASECHK.TRANS64.TRYWAIT P0, [UR4+0x70], R5 ;  /* 0x00007005ff0075a7 */ /* 0x000ea80008001104 */
[----:B------:R-:W-:Y:S01]  /*29d0*/  PRMT R6, R0, 0x654, R6 ;  /* 0x0000065400067816 */ /* 0x000fe20000000006 */
[----:B-12---:R-:W-:Y:S06]  /*29e0*/  @!P0 BRA `(.L_x_48) ;  /* 0x00000050001c8947 */ /* 0x006fec0003800000 */
.L_x_121:
[----:B------:R-:W-:Y:S01]  /*29f0*/  ULEA UR8, UR5, UR6, 0x4 ;  /* 0x0000000605087291 */ /* 0x000fe2000f8e20ff */
[----:B------:R-:W-:Y:S01]  /*2a00*/  SEL R3, R6, R3, !P2 ;  /* 0x0000000306037207 */ /* 0x000fe20005000000 */
[----:B------:R-:W-:Y:S01]  /*2a10*/  UIADD3 UR9, UPT, UPT, UR4, 0x60, URZ ;  /* 0x0000006004097890 */ /* 0x000fe2000fffe0ff */
[----:B-1----:R-:W-:Y:S01]  /*2a20*/  LEA R2, R11, UR6, 0x3 ;  /* 0x000000060b027c11 */ /* 0x002fe2000f8e18ff */
[----:B------:R-:W-:Y:S01]  /*2a30*/  UIADD3 UR8, UPT, UPT, UR8, 0xf0, URZ ;  /* 0x000000f008087890 */ /* 0x000fe2000fffe0ff */
[----:B------:R1:W-:Y:S01]  /*2a40*/  @!P2 SYNCS.ARRIVE.TRANS64.RED RZ, [R3+URZ], R4 ;  /* 0x0000000403ffa9a7 */ /* 0x0003e200080004ff */
[----:B------:R-:W-:Y:S01]  /*2a50*/  UIADD3 UR4, UPT, UPT, UR5, 0x1, URZ ;  /* 0x0000000105047890 */ /* 0x000fe2000fffe0ff */
[----:B------:R-:W-:-:S03]  /*2a60*/  VIADD R8, R8, 0x1 ;  /* 0x0000000108087836 */ /* 0x000fc60000000000 */
[----:B------:R-:W-:Y:S02]  /*2a70*/  UISETP.NE.AND UP0, UPT, UR4, 0x2, UPT ;  /* 0x000000020400788c */ /* 0x000fe4000bf05270 */
[----:B------:R-:W-:Y:S01]  /*2a80*/  ISETP.NE.AND P0, PT, R8, 0x2, PT ;  /* 0x000000020800780c */ /* 0x000fe20003f05270 */
[----:B------:R-:W-:Y:S06]  /*2a90*/  UGETNEXTWORKID.BROADCAST [UR8], [UR9] ;  /* 0x00000000080073ca */ /* 0x000fec0008000100 */
[----:B------:R-:W-:Y:S02]  /*2aa0*/  USEL UR7, URZ, 0x1, UP0 ;  /* 0x00000001ff077887 */ /* 0x000fe40008000000 */
[----:B------:R-:W-:-:S04]  /*2ab0*/  USEL UR5, UR4, URZ, UP0 ;  /* 0x000000ff04057287 */ /* 0x000fc80008000000 */
[----:B------:R-:W-:Y:S02]  /*2ac0*/  LOP3.LUT R12, R12, UR7, RZ, 0x3c, !PT ;  /* 0x000000070c0c7c12 */ /* 0x000fe4000f8e3cff */
[----:B-1----:R-:W-:-:S04]  /*2ad0*/  SHF.L.U32 R4, R10, 0x1f, RZ ;  /* 0x0000001f0a047819 */ /* 0x002fc800000006ff */
[----:B------:R-:W1:Y:S02]  /*2ae0*/  SYNCS.PHASECHK.TRANS64.TRYWAIT P1, [R2+URZ+0x60], R4 ;  /* 0x00006004020075a7 */ /* 0x000e6400080211ff */
[----:B-1----:R-:W-:Y:S05]  /*2af0*/  @!P1 BRA `(.L_x_49) ;  /* 0x0000004c00f09947 */ /* 0x002fea0003800000 */
.L_x_122:
[C---:B-1----:R-:W-:Y:S01]  /*2b00*/  LEA R4, R11.reuse, UR6, 0x4 ;  /* 0x000000060b047c11 */ /* 0x042fe2000f8e20ff */
[----:B------:R-:W-:Y:S01]  /*2b10*/  VIADD R2, R2, 0x70 ;  /* 0x0000007002027836 */ /* 0x000fe20000000000 */
[----:B------:R-:W-:Y:S01]  /*2b20*/  SEL R8, R8, RZ, P0 ;  /* 0x000000ff08087207 */ /* 0x000fe20000000000 */
[----:B------:R-:W-:-:S03]  /*2b30*/  VIADD R11, R11, 0x1 ;  /* 0x000000010b0b7836 */ /* 0x000fc60000000000 */
[----:B------:R-:W1:Y:S01]  /*2b40*/  LDS.128 R4, [R4+0xf0] ;  /* 0x0000f00004047984 */ /* 0x000e620000000c00 */
[----:B------:R-:W-:Y:S02]  /*2b50*/  PRMT R2, RZ, 0x654, R2 ;  /* 0x00000654ff027816 */ /* 0x000fe40000000002 */
[C---:B------:R-:W-:Y:S01]  /*2b60*/  ISETP.NE.AND P1, PT, R11.reuse, 0x2, PT ;  /* 0x000000020b00780c */ /* 0x040fe20003f25270 */
[----:B------:R-:W-:Y:S01]  /*2b70*/  @!PT LDS RZ, [RZ] ;  /* 0x00000000fffff984 */ /* 0x000fe20000000800 */
[----:B------:R-:W-:Y:S01]  /*2b80*/  @!PT LDS RZ, [RZ] ;  /* 0x00000000fffff984 */ /* 0x000fe20000000800 */
[----:B------:R-:W-:Y:S01]  /*2b90*/  @!PT LDS RZ, [RZ] ;  /* 0x00000000fffff984 */ /* 0x000fe20000000800 */
[----:B------:R-:W-:Y:S01]  /*2ba0*/  @!PT LDS RZ, [RZ] ;  /* 0x00000000fffff984 */ /* 0x000fe20000000800 */
[----:B------:R2:W-:Y:S06]  /*2bb0*/  MEMBAR.ALL.CTA ;  /* 0x0000000000007992 */ /* 0x0005ec0000008000 */
[----:B--2---:R-:W2:Y:S01]  /*2bc0*/  FENCE.VIEW.ASYNC.S ;  /* 0x00000000000073c6 */ /* 0x004ea20000000000 */
[----:B------:R-:W-:Y:S01]  /*2bd0*/  SEL R11, R11, RZ, P1 ;  /* 0x000000ff0b0b7207 */ /* 0x000fe20000800000 */
[----:B--2---:R2:W-:Y:S01]  /*2be0*/  SYNCS.ARRIVE.TRANS64.RED.A1T0 RZ, [R2+URZ], RZ ;  /* 0x000000ff02ff79a7 */ /* 0x0045e200081004ff */
[----:B-1----:R-:W-:-:S02]  /*2bf0*/  LOP3.LUT P3, RZ, R6, 0x1, RZ, 0xc0, !PT ;  /* 0x0000000106ff7812 */ /* 0x002fc4000786c0ff */
[----:B------:R-:W-:-:S04]  /*2c00*/  SEL R4, RZ, 0x1, P1 ;  /* 0x00000001ff047807 */ /* 0x000fc80000800000 */
[----:B------:R-:W-:Y:S02]  /*2c10*/  LOP3.LUT R10, R10, R4, RZ, 0x3c, !PT ;  /* 0x000000040a0a7212 */ /* 0x000fe400078e3cff */
[----:B--2---:R-:W-:-:S04]  /*2c20*/  SEL R2, RZ, 0x1, P0 ;  /* 0x00000001ff027807 */ /* 0x004fc80000000000 */
[----:B------:R-:W-:Y:S01]  /*2c30*/  LOP3.LUT R9, R9, R2, RZ, 0x3c, !PT ;  /* 0x0000000209097212 */ /* 0x000fe200078e3cff */
[----:B------:R-:W-:Y:S06]  /*2c40*/  @P3 BRA `(.L_x_50) ;  /* 0xfffffffc002c3947 */ /* 0x000fec000383ffff */
[----:B------:R-:W-:Y:S01]  /*2c50*/  ULEA UR4, UR5, UR6, 0x3 ;  /* 0x0000000605047291 */ /* 0x000fe2000f8e18ff */
[----:B------:R-:W-:-:S08]  /*2c60*/  SHF.L.U32 R2, R12, 0x1f, RZ ;  /* 0x0000001f0c027819 */ /* 0x000fd000000006ff */
[----:B------:R-:W1:Y:S02]  /*2c70*/  SYNCS.PHASECHK.TRANS64 P0, [UR4+0x70], R2 ;  /* 0x00007002ff0075a7 */ /* 0x000e640008001004 */
[----:B-1----:R-:W-:Y:S05]  /*2c80*/  @P0 BRA `(.L_x_51) ;  /* 0x0000000000080947 */ /* 0x002fea0003800000 */
[----:B------:R-:W1:Y:S02]  /*2c90*/  SYNCS.PHASECHK.TRANS64.TRYWAIT P0, [UR4+0x70], R2 ;  /* 0x00007002ff0075a7 */ /* 0x000e640008001104 */
[----:B-1----:R-:W-:Y:S05]  /*2ca0*/  @!P0 BRA `(.L_x_52) ;  /* 0x0000004c00988947 */ /* 0x002fea0003800000 */
.L_x_51:
[----:B------:R-:W-:-:S04]  /*2cb0*/  UIADD3 UR7, UPT, UPT, UR5, 0x1, URZ ;  /* 0x0000000105077890 */ /* 0x000fc8000fffe0ff */
[----:B------:R-:W-:-:S04]  /*2cc0*/  UISETP.NE.AND UP0, UPT, UR7, 0x2, UPT ;  /* 0x000000020700788c */ /* 0x000fc8000bf05270 */
[----:B------:R-:W-:Y:S02]  /*2cd0*/  USEL UR8, URZ, 0x1, UP0 ;  /* 0x00000001ff087887 */ /* 0x000fe40008000000 */
[----:B------:R-:W-:-:S04]  /*2ce0*/  USEL UR7, UR7, URZ, UP0 ;  /* 0x000000ff07077287 */ /* 0x000fc80008000000 */
[----:B------:R-:W-:Y:S01]  /*2cf0*/  ULEA UR7, UR7, UR6, 0x3 ;  /* 0x0000000607077291 */ /* 0x000fe2000f8e18ff */
[----:B-1----:R-:W-:-:S04]  /*2d00*/  LOP3.LUT R2, R12, UR8, RZ, 0x3c, !PT ;  /* 0x000000080c027c12 */ /* 0x002fc8000f8e3cff */
[----:B------:R-:W-:-:S04]  /*2d10*/  SHF.L.U32 R0, R2, 0x1f, RZ ;  /* 0x0000001f02007819 */ /* 0x000fc800000006ff */
[----:B------:R-:W1:Y:S02]  /*2d20*/  SYNCS.PHASECHK.TRANS64 P0, [UR7+0x70], R0 ;  /* 0x00007000ff0075a7 */ /* 0x000e640008001007 */
[----:B-1----:R-:W-:Y:S05]  /*2d30*/  @P0 EXIT ;  /* 0x000000000000094d */ /* 0x002fea0003800000 */
[----:B------:R-:W-:Y:S02]  /*2d40*/  SHF.L.U32 R2, R2, 0x1f, RZ ;  /* 0x0000001f02027819 */ /* 0x000fe400000006ff */
[----:B------:R-:W-:-:S07]  /*2d50*/  MOV R0, UR7 ;  /* 0x0000000700007c02 */ /* 0x000fce0008000f00 */
.L_x_53:
[----:B-1----:R1:W2:Y:S02]  /*2d60*/  SYNCS.PHASECHK.TRANS64.TRYWAIT P0, [R0+URZ+0x70], R2 ;  /* 0x00007002000075a7 */ /* 0x0022a400080011ff */
[----:B--2---:R-:W-:Y:S05]  /*2d70*/  @!P0 NANOSLEEP.SYNCS 0x989680 ;  /* 0x009896800000895d */ /* 0x004fea0003900000 */
[----:B------:R-:W2:Y:S02]  /*2d80*/  @!P0 SYNCS.PHASECHK.TRANS64 P0, [R0+URZ+0x70], R2 ;  /* 0x00007002000085a7 */ /* 0x000ea400080010ff */
[----:B--2---:R-:W-:Y:S05]  /*2d90*/  @P0 EXIT ;  /* 0x000000000000094d */ /* 0x004fea0003800000 */
[----:B------:R-:W-:Y:S05]  /*2da0*/  BRA `(.L_x_53) ;  /* 0xfffffffc00ec7947 */ /* 0x000fea000383ffff */
.L_x_46:
[----:B------:R-:W-:Y:S05]  /*2db0*/  BRA.U UP4, `(.L_x_54) ;  /* 0x0000000d04d47547 */ /* 0x000fea000b800000 */
[----:B------:R-:W-:Y:S01]  /*2dc0*/  UMOV UR4, 0x40 ;  /* 0x0000004000047882 */ /* 0x000fe20000000000 */
[----:B------:R-:W-:Y:S01]  /*2dd0*/  NOP ;  /* 0x0000000000007918 */ /* 0x000fe20000000000 */
[----:B------:R-:W-:Y:S01]  /*2de0*/  ULEA UR5, UR45, UR4, 0x18 ;  /* 0x000000042d057291 */ /* 0x000fe2000f8ec0ff */
[----:B------:R-:W-:Y:S02]  /*2df0*/  UMOV UR6, 0x400 ;  /* 0x0000040000067882 */ /* 0x000fe40000000000 */
[----:B------:R-:W-:-:S06]  /*2e00*/  ULEA UR6, UR45, UR6, 0x18 ;  /* 0x000000062d067291 */ /* 0x000fcc000f8ec0ff */
[----:B------:R-:W1:Y:S02]  /*2e10*/  LDS.U8 R0, [UR5+0x1c] ;  /* 0x00001c05ff007984 */ /* 0x000e640008000000 */
[----:B-1----:R-:W-:-:S13]  /*2e20*/  ISETP.NE.AND P0, PT, R0, RZ, PT ;  /* 0x000000ff0000720c */ /* 0x002fda0003f05270 */
[----:B------:R-:W-:Y:S05]  /*2e30*/  @P0 BRA `(.L_x_55) ;  /* 0x0000000000580947 */ /* 0x000fea0003800000 */
[----:B------:R-:W-:-:S13]  /*2e40*/  ELECT P0, URZ, PT ;  /* 0x0000000000ff782f */ /* 0x000fda0003800000 */
[----:B------:R-:W-:Y:S05]  /*2e50*/  @!P0 BRA `(.L_x_56) ;  /* 0x0000000000608947 */ /* 0x000fea0003800000 */
[----:B------:R-:W-:Y:S01]  /*2e60*/  UMOV UR4, 0x10 ;  /* 0x0000001000047882 */ /* 0x000fe20000000000 */
[----:B------:R-:W-:Y:S01]  /*2e70*/  HFMA2 R0, -RZ, RZ, 0, 5.9604644775390625e-08 ;  /* 0x00000001ff007431 */ /* 0x000fe200000001ff */
[----:B------:R-:W-:-:S03]  /*2e80*/  MOV R3, 0xffff ;  /* 0x0000ffff00037802 */ /* 0x000fc60000000f00 */
[----:B------:R-:W-:Y:S04]  /*2e90*/  DEPBAR.LE SB1, 0x36 ;  /* 0x00009d800000791a */ /* 0x000fe80000000000 */
[----:B------:R-:W1:Y:S02]  /*2ea0*/  UTCATOMSWS.FIND_AND_SET.ALIGN UP0, UR4, UR4 ;  /* 0x00000004000475e3 */ /* 0x000e640008000800 */
[----:B-1----:R-:W-:Y:S01]  /*2eb0*/  MOV R4, UR4 ;  /* 0x0000000400047c02 */ /* 0x002fe20008000f00 */
[----:B------:R-:W-:Y:S06]  /*2ec0*/  BRA.U UP0, `(.L_x_57) ;  /* 0x0000000100187547 */ /* 0x000fec000b800000 */
.L_x_58:
[----:B------:R-:W-:Y:S05]  /*2ed0*/  NANOSLEEP 0x64 ;  /* 0x000000640000795d */ /* 0x000fea0003800000 */
[----:B------:R-:W-:-:S05]  /*2ee0*/  UMOV UR4, 0x10 ;  /* 0x0000001000047882 */ /* 0x000fca0000000000 */
[----:B------:R-:W-:Y:S04]  /*2ef0*/  DEPBAR.LE SB1, 0x36 ;  /* 0x00009d800000791a */ /* 0x000fe80000000000 */
[----:B------:R-:W1:Y:S02]  /*2f00*/  UTCATOMSWS.FIND_AND_SET.ALIGN UP0, UR4, UR4 ;  /* 0x00000004000475e3 */ /* 0x000e640008000800 */
[----:B-1----:R-:W-:Y:S01]  /*2f10*/  MOV R4, UR4 ;  /* 0x0000000400047c02 */ /* 0x002fe20008000f00 */
[----:B------:R-:W-:Y:S05]  /*2f20*/  BRA.U !UP0, `(.L_x_58) ;  /* 0xfffffffd08e87547 */ /* 0x000fea000b83ffff */
.L_x_57:
[-C--:B------:R-:W-:Y:S02]  /*2f30*/  SHF.L.U32 R3, R3, R4.reuse, RZ ;  /* 0x0000000403037219 */ /* 0x080fe400000006ff */
[----:B------:R-:W-:Y:S01]  /*2f40*/  SHF.L.U32 R0, R0, R4, RZ ;  /* 0x0000000400007219 */ /* 0x000fe200000006ff */
[----:B------:R-:W-:Y:S02]  /*2f50*/  IMAD.SHL.U32 R4, R4, 0x20, RZ ;  /* 0x0000002004047824 */ /* 0x000fe400078e00ff */
[----:B------:R1:W-:Y:S04]  /*2f60*/  ATOMS.OR RZ, [UR5+0x14], R3 ;  /* 0x00001403ffff798c */ /* 0x0003e8000b000005 */
[----:B------:R1:W-:Y:S04]  /*2f70*/  ATOMS.OR RZ, [UR5+0x18], R0 ;  /* 0x00001800ffff798c */ /* 0x0003e8000b000005 */
[----:B------:R1:W-:Y:S01]  /*2f80*/  STS [UR6+0x110], R4 ;  /* 0x00011004ff007988 */ /* 0x0003e20008000806 */
[----:B------:R-:W-:Y:S05]  /*2f90*/  BRA `(.L_x_56) ;  /* 0x0000000000107947 */ /* 0x000fea0003800000 */
.L_x_55:
[----:B------:R-:W-:Y:S02]  /*2fa0*/  MOV R0, 0xffffffff ;  /* 0xffffffff00007802 */ /* 0x000fe40000000f00 */
[----:B------:R-:W-:-:S03]  /*2fb0*/  MOV R4, 0x2fe0 ;  /* 0x00002fe000047802 */ /* 0x000fc60000000f00 */
[----:B------:R1:W-:Y:S04]  /*2fc0*/  STS [UR6+0x110], R0 ;  /* 0x00011000ff007988 */ /* 0x0003e80008000806 */
[----:B-1---5:R-:W-:Y:S05]  /*2fd0*/  CALL.REL.NOINC `($__internal_1_$__cuda_sm10x_tcgen05_guardrail_trap_phase_invalid_during_alloc) ;  /* 0x0000005000587944 */ /* 0x022fea0003c00000 */
.L_x_56:
[----:B------:R-:W-:Y:S05]  /*2fe0*/  WARPSYNC.ALL ;  /* 0x0000000000007948 */ /* 0x000fea0003800000 */
[----:B------:R-:W2:Y:S01]  /*2ff0*/  S2UR UR4, SR_CgaCtaId ;  /* 0x00000000000479c3 */ /* 0x000ea20000008800 */
[----:B------:R-:W-:Y:S01]  /*3000*/  UMOV UR26, 0x400 ;  /* 0x00000400001a7882 */ /* 0x000fe20000000000 */
[----:B------:R-:W-:-:S06]  /*3010*/  NOP ;  /* 0x0000000000007918 */ /* 0x000fcc0000000000 */
[----:B------:R-:W-:Y:S06]  /*3020*/  BAR.ARV 0x6, 0xa0 ;  /* 0x0182800000007b1d */ /* 0x000fec0000002000 */
[----:B------:R-:W3:Y:S01]  /*3030*/  LDCU UR5, c[0x0][0x38c] ;  /* 0x00007180ff0577ac */ /* 0x000ee20008000800 */
[----:B------:R-:W-:Y:S01]  /*3040*/  LOP3.LUT R2, R2, 0xffff, RZ, 0xc0, !PT ;  /* 0x0000ffff02027812 */ /* 0x000fe200078ec0ff */
[----:B------:R-:W-:Y:S01]  /*3050*/  IMAD.MOV.U32 R11, RZ, RZ, 0x1 ;  /* 0x00000001ff0b7424 */ /* 0x000fe200078e00ff */
[----:B------:R-:W-:Y:S01]  /*3060*/  CS2R R8, SRZ ;  /* 0x0000000000087805 */ /* 0x000fe2000001ff00 */
[----:B------:R-:W4:Y:S01]  /*3070*/  LDCU UR7, c[0x0][0x38c] ;  /* 0x00007180ff0777ac */ /* 0x000f220008000800 */
[----:B------:R-:W-:Y:S01]  /*3080*/  R2UR UR27, R2 ;  /* 0x00000000021b72ca */ /* 0x000fe200000e0000 */
[----:B------:R-:W-:Y:S01]  /*3090*/  IMAD.MOV.U32 R10, RZ, RZ, RZ ;  /* 0x000000ffff0a7224 */ /* 0x000fe200078e00ff */
[----:B------:R-:W-:Y:S01]  /*30a0*/  UMOV UR30, URZ ;  /* 0x000000ff001e7c82 */ /* 0x000fe20008000000 */
[----:B------:R-:W-:Y:S01]  /*30b0*/  UMOV UR24, URZ ;  /* 0x000000ff00187c82 */ /* 0x000fe20008000000 */
[----:B--2---:R-:W-:Y:S01]  /*30c0*/  ULEA UR26, UR4, UR26, 0x18 ;  /* 0x0000001a041a7291 */ /* 0x004fe2000f8ec0ff */
[----:B------:R-:W-:Y:S01]  /*30d0*/  UMOV UR38, 0x0 ;  /* 0x0000000000267882 */ /* 0x000fe20000000000 */
[----:B------:R-:W-:-:S02]  /*30e0*/  UMOV UR39, 0x42004a0 ;  /* 0x042004a000277882 */ /* 0x000fc40000000000 */
[----:B------:R-:W-:Y:S02]  /*30f0*/  UIADD3 UR4, UPT, UPT, UR26, 0x4400, URZ ;  /* 0x000044001a047890 */ /* 0x000fe4000fffe0ff */
[----:B------:R-:W-:Y:S02]  /*3100*/  UIADD3 UR6, UPT, UPT, UR26, 0xa400, URZ ;  /* 0x0000a4001a067890 */ /* 0x000fe4000fffe0ff */
[----:B---3--:R-:W-:Y:S01]  /*3110*/  UIADD3 UR5, UPT, UPT, UR5, 0x7f, URZ ;  /* 0x0000007f05057890 */ /* 0x008fe2000fffe0ff */
[----:B-1----:R-:W1:Y:S01]  /*3120*/  LDS R0, [UR26+0x110] ;  /* 0x0001101aff007984 */ /* 0x002e620008000800 */
[----:B------:R-:W-:Y:S01]  /*3130*/  UMOV UR36, 0x0 ;  /* 0x0000000000247882 */ /* 0x000fe20000000000 */
[----:B------:R-:W-:Y:S01]  /*3140*/  UMOV UR37, 0x42004a0 ;  /* 0x042004a000257882 */ /* 0x000fe20000000000 */
[----:B------:R-:W-:Y:S02]  /*3150*/  USHF.R.S32.HI UR40, URZ, 0x1f, UR5 ;  /* 0x0000001fff287899 */ /* 0x000fe40008011405 */
[----:B----4-:R-:W-:-:S02]  /*3160*/  UISETP.GE.AND UP4, UPT, UR7, 0x1, UPT ;  /* 0x000000010700788c */ /* 0x010fc4000bf86270 */
[----:B------:R-:W-:Y:S02]  /*3170*/  ULEA.HI UR40, UR40, UR5, URZ, 0x7 ;  /* 0x0000000528287291 */ /* 0x000fe4000f8f38ff */
[----:B------:R-:W-:Y:S02]  /*3180*/  USHF.R.U32.HI UR5, URZ, 0x4, UR4 ;  /* 0x00000004ff057899 */ /* 0x000fe40008011604 */
[----:B------:R-:W-:Y:S02]  /*3190*/  USHF.R.S32.HI UR40, URZ, 0x7, UR40 ;  /* 0x00000007ff287899 */ /* 0x000fe40008011428 */
[----:B------:R-:W-:Y:S02]  /*31a0*/  USHF.R.U32.HI UR4, URZ, 0x4, UR6 ;  /* 0x00000004ff047899 */ /* 0x000fe40008011606 */
[----:B------:R-:W-:Y:S02]  /*31b0*/  UISETP.LT.AND UP0, UPT, UR40, 0x1, UPT ;  /* 0x000000012800788c */ /* 0x000fe4000bf01270 */
[----:B------:R-:W-:-:S02]  /*31c0*/  ULOP3.LUT UR5, UR5, 0x3fff, URZ, 0xc0, !UPT ;  /* 0x00003fff05057892 */ /* 0x000fc4000f8ec0ff */
[----:B------:R-:W-:Y:S02]  /*31d0*/  ULOP3.LUT UR4, UR4, 0x3fff, URZ, 0xc0, !UPT ;  /* 0x00003fff04047892 */ /* 0x000fe4000f8ec0ff */
[----:B------:R-:W-:Y:S02]  /*31e0*/  USEL UR41, UR40, 0x1, !UP0 ;  /* 0x0000000128297887 */ /* 0x000fe4000c000000 */
[----:B------:R-:W-:Y:S02]  /*31f0*/  ULOP3.LUT UR28, UR5, 0x10000, URZ, 0xfc, !UPT ;  /* 0x00010000051c7892 */ /* 0x000fe4000f8efcff */
[----:B------:R-:W-:Y:S02]  /*3200*/  ULOP3.LUT UR29, UR4, 0x10000, URZ, 0xfc, !UPT ;  /* 0x00010000041d7892 */ /* 0x000fe4000f8efcff */
[----:B------:R-:W-:Y:S01]  /*3210*/  UIADD3 UR41, UPT, UPT, -UR41, URZ, URZ ;  /* 0x000000ff29297290 */ /* 0x000fe2000fffe1ff */
[----:B------:R-:W-:Y:S01]  /*3220*/  UMOV UR34, 0x0 ;  /* 0x0000000000227882 */ /* 0x000fe20000000000 */
[----:B------:R-:W-:Y:S01]  /*3230*/  UMOV UR35, 0x42004a0 ;  /* 0x042004a000237882 */ /* 0x000fe20000000000 */
[----:B------:R-:W-:Y:S01]  /*3240*/  UMOV UR32, 0x0 ;  /* 0x0000000000207882 */ /* 0x000fe20000000000 */
[----:B------:R-:W-:Y:S01]  /*3250*/  UMOV UR33, 0x42004a0 ;  /* 0x042004a000217882 */ /* 0x000fe20000000000 */
[----:B-1----:R-:W-:-:S15]  /*3260*/  R2UR UR42, R0 ;  /* 0x00000000002a72ca */ /* 0x002fde00000e0000 */
.L_x_65:
[----:B------:R-:W-:Y:S02]  /*3270*/  LEA R0, R10, UR26, 0x3 ;  /* 0x0000001a0a007c11 */ /* 0x000fe4000f8e18ff */
[----:B------:R-:W-:Y:S02]  /*3280*/  SHF.L.U32 R2, R9, 0x1f, RZ ;  /* 0x0000001f09027819 */ /* 0x000fe400000006ff */
[----:B------:R-:W-:Y:S01]  /*3290*/  PLOP3.LUT P0, PT, PT, PT, UP4, 0x80, 0x8 ;  /* 0x000000000008781c */ /* 0x000fe20003f0f048 */
[----:B------:R-:W-:Y:S01]  /*32a0*/  VIADD R3, R0, 0x70 ;  /* 0x0000007000037836 */ /* 0x000fe20000000000 */
[----:B-1----:R-:W1:Y:S02]  /*32b0*/  SYNCS.PHASECHK.TRANS64.TRYWAIT P1, [R0+URZ+0x60], R2 ;  /* 0x00006002000075a7 */ /* 0x002e6400080211ff */
[----:B-1-3--:R-:W-:Y:S09]  /*32c0*/  @!P1 BRA `(.L_x_59) ;  /* 0x0000004800289947 */ /* 0x00aff20003800000 */
.L_x_124:
[----:B------:R-:W-:Y:S01]  /*32d0*/  LEA R4, R10, UR26, 0x4 ;  /* 0x0000001a0a047c11 */ /* 0x000fe2000f8e20ff */
[----:B------:R-:W-:Y:S01]  /*32e0*/  @UP4 ULEA UR4, UR24, UR26, 0x3 ;  /* 0x0000001a18044291 */ /* 0x000fe2000f8e18ff */
[----:B------:R-:W-:Y:S01]  /*32f0*/  PLOP3.LUT P2, PT, PT, PT, PT, 0x80, 0x8 ;  /* 0x000000000008781c */ /* 0x000fe20003f4f070 */
[----:B------:R-:W-:Y:S01]  /*3300*/  ULEA UR31, UR30, UR26, 0x3 ;  /* 0x0000001a1e1f7291 */ /* 0x000fe2000f8e18ff */
[----:B------:R-:W-:Y:S02]  /*3310*/  PRMT R3, RZ, 0x654, R3 ;  /* 0x00000654ff037816 */ /* 0x000fe40000000003 */
[----:B------:R-:W2:Y:S01]  /*3320*/  LDS.128 R4, [R4+0xf0] ;  /* 0x0000f00004047984 */ /* 0x000ea20000000c00 */
[----:B-1----:R-:W-:Y:S02]  /*3330*/  @P0 SHF.L.U32 R2, R8, 0x1f, RZ ;  /* 0x0000001f08020819 */ /* 0x002fe400000006ff */
[----:B------:R-:W-:Y:S01]  /*3340*/  SHF.L.U32 R0, R11, 0x1f, RZ ;  /* 0x0000001f0b007819 */ /* 0x000fe200000006ff */
[----:B------:R-:W-:Y:S01]  /*3350*/  @!PT LDS RZ, [RZ] ;  /* 0x00000000fffff984 */ /* 0x000fe20000000800 */
[----:B------:R-:W-:Y:S01]  /*3360*/  @!PT LDS RZ, [RZ] ;  /* 0x00000000fffff984 */ /* 0x000fe20000000800 */
[----:B------:R-:W-:Y:S01]  /*3370*/  @!PT LDS RZ, [RZ] ;  /* 0x00000000fffff984 */ /* 0x000fe20000000800 */
[----:B------:R-:W-:Y:S01]  /*3380*/  @!PT LDS RZ, [RZ] ;  /* 0x00000000fffff984 */ /* 0x000fe20000000800 */
[----:B------:R1:W-:Y:S06]  /*3390*/  MEMBAR.ALL.CTA ;  /* 0x0000000000007992 */ /* 0x0003ec0000008000 */
[----:B-1----:R-:W1:Y:S02]  /*33a0*/  FENCE.VIEW.ASYNC.S ;  /* 0x00000000000073c6 */ /* 0x002e640000000000 */
[----:B-1----:R1:W-:Y:S01]  /*33b0*/  SYNCS.ARRIVE.TRANS64.RED.A1T0 RZ, [R3+URZ], RZ ;  /* 0x000000ff03ff79a7 */ /* 0x0023e200081004ff */
[----:B------:R1:W3:Y:S01]  /*33c0*/  @P0 SYNCS.PHASECHK.TRANS64.TRYWAIT P2, [UR4], R2 ;  /* 0x00000002ff0005a7 */ /* 0x0002e20008041104 */
[----:B------:R-:W-:Y:S01]  /*33d0*/  ULEA.HI UR4, UR30, UR30, URZ, 0x1 ;  /* 0x0000001e1e047291 */ /* 0x000fe2000f8f08ff */
[----:B--2---:R-:W-:-:S03]  /*33e0*/  LOP3.LUT P1, RZ, R6, 0x1, RZ, 0xc0, !PT ;  /* 0x0000000106ff7812 */ /* 0x004fc6000782c0ff */
[----:B------:R-:W-:Y:S02]  /*33f0*/  USHF.L.U32 UR11, UR4, 0x6, URZ ;  /* 0x00000006040b7899 */ /* 0x000fe400080006ff */
[----:B------:R-:W-:Y:S02]  /*3400*/  ULOP3.LUT UR4, UR4, 0xffe, URZ, 0xc0, !UPT ;  /* 0x00000ffe04047892 */ /* 0x000fe4000f8ec0ff */
[----:B------:R-:W-:Y:S02]  /*3410*/  ULOP3.LUT UR11, UR11, 0xffffff80, URZ, 0xc0, !UPT ;  /* 0xffffff800b0b7892 */ /* 0x000fe4000f8ec0ff */
[----:B------:R-:W-:Y:S02]  /*3420*/  UIADD3 UR4, UPT, UPT, -UR4, UR30, URZ ;  /* 0x0000001e04047290 */ /* 0x000fe4000fffe1ff */
[----:B------:R-:W-:Y:S01]  /*3430*/  UIADD3 UR11, UPT, UPT, UR42, UR11, URZ ;  /* 0x0000000b2a0b7290 */ /* 0x000fe2000fffe0ff */
[----:B------:R-:W2:Y:S03]  /*3440*/  SYNCS.PHASECHK.TRANS64.TRYWAIT P0, [UR31+0xa0], R0 ;  /* 0x0000a000ff0075a7 */ /* 0x000ea6000800111f */
[----:B------:R-:W-:Y:S01]  /*3450*/  ULEA UR11, UR4, UR11, 0x14 ;  /* 0x0000000b040b7291 */ /* 0x000fe2000f8ea0ff */
[----:B-123--:R-:W-:Y:S11]  /*3460*/  @!P0 BRA `(.L_x_60) ;  /* 0x0000004400d48947 */ /* 0x00eff60003800000 */
.L_x_126:
[----:B------:R-:W-:Y:S01]  /*3470*/  IADD3 R10, PT, PT, R10, 0x1, RZ ;  /* 0x000000010a0a7810 */ /* 0x000fe20007ffe0ff */
[----:B------:R-:W-:Y:S06]  /*3480*/  BRA.U !UP4, `(.L_x_61) ;  /* 0x000000010cc07547 */ /* 0x000fec000b800000 */
[----:B------:R-:W-:Y:S01]  /*3490*/  UPLOP3.LUT UP2, UPT, UPT, UPT, UPT, 0x40, 0x4 ;  /* 0x000000000004789c */ /* 0x000fe20003f4e870 */
[----:B------:R-:W-:Y:S01]  /*34a0*/  UMOV UR23, UR41 ;  /* 0x0000002900177c82 */ /* 0x000fe20008000000 */
[----:B------:R-:W-:Y:S01]  /*34b0*/  UMOV UR22, UR40 ;  /* 0x0000002800167c82 */ /* 0x000fe20008000000 */
[----:B------:R-:W-:-:S08]  /*34c0*/  UMOV UR10, UR24 ;  /* 0x00000018000a7c82 */ /* 0x000fd00008000000 */
.L_x_64:
[----:B------:R-:W-:Y:S02]  /*34d0*/  UIADD3 UR23, UPT, UPT, UR23, 0x1, URZ ;  /* 0x0000000117177890 */ /* 0x000fe4000fffe0ff */
[----:B--2---:R-:W-:Y:S02]  /*34e0*/  ULEA UR5, UR10, UR26, 0x3 ;  /* 0x0000001a0a057291 */ /* 0x004fe4000f8e18ff */
[----:B------:R-:W-:Y:S01]  /*34f0*/  UISETP.NE.AND UP3, UPT, UR23, URZ, UPT ;  /* 0x000000ff1700728c */ /* 0x000fe2000bf65270 */
[----:B---3--:R-:W-:Y:S10]  /*3500*/  @P2 BRA `(.L_x_62) ;  /* 0x00000000000c2947 */ /* 0x008ff40003800000 */
[----:B-1----:R-:W-:Y:S04]  /*3510*/  SHF.L.U32 R2, R8, 0x1f, RZ ;  /* 0x0000001f08027819 */ /* 0x002fe800000006ff */
[----:B------:R-:W1:Y:S02]  /*3520*/  SYNCS.PHASECHK.TRANS64.TRYWAIT P0, [UR5], R2 ;  /* 0x00000002ff0075a7 */ /* 0x000e640008001105 */
[----:B-1----:R-:W-:Y:S05]  /*3530*/  @!P0 BRA `(.L_x_63) ;  /* 0x0000004400b88947 */ /* 0x002fea0003800000 */
.L_x_62:
[----:B------:R-:W-:Y:S01]  /*3540*/  UISETP.NE.AND UP0, UPT, UR22, 0x1, UPT ;  /* 0x000000011600788c */ /* 0x000fe2000bf05270 */
[----:B------:R-:W-:Y:S01]  /*3550*/  PLOP3.LUT P2, PT, PT, PT, PT, 0x80, 0x8 ;  /* 0x000000000008781c */ /* 0x000fe20003f4f070 */
[----:B------:R-:W-:Y:S02]  /*3560*/  UIADD3 UR4, UPT, UPT, UR10, 0x1, URZ ;  /* 0x000000010a047890 */ /* 0x000fe4000fffe0ff */
[----:B------:R-:W-:Y:S02]  /*3570*/  UIADD3 UR25, UPT, UPT, UR5, 0x18, URZ ;  /* 0x0000001805197890 */ /* 0x000fe4000fffe0ff */
[----:B------:R-:W-:Y:S01]  /*3580*/  UISETP.NE.AND UP1, UPT, UR4, 0x3, UPT ;  /* 0x000000030400788c */ /* 0x000fe2000bf25270 */
[----:B------:R-:W-:Y:S01]  /*3590*/  PLOP3.LUT P0, PT, PT, PT, UP0, 0x80, 0x8 ;  /* 0x000000000008781c */ /* 0x000fe20003f0f008 */
[----:B------:R-:W-:Y:S02]  /*35a0*/  UIADD3 UR22, UPT, UPT, UR22, -0x1, URZ ;  /* 0xffffffff16167890 */ /* 0x000fe4000fffe0ff */
[----:B------:R-:W-:Y:S02]  /*35b0*/  USEL UR6, URZ, 0x1, UP1 ;  /* 0x00000001ff067887 */ /* 0x000fe40008800000 */
[----:B------:R-:W-:Y:S01]  /*35c0*/  USEL UR24, UR4, URZ, UP1 ;  /* 0x000000ff04187287 */ /* 0x000fe20008800000 */
[----:B------:R-:W-:Y:S01]  /*35d0*/  UMOV UR7, 0x40004040 ;  /* 0x4000404000077882 */ /* 0x000fe20000000000 */
[----:B------:R-:W-:Y:S02]  /*35e0*/  UMOV UR5, 0x40004040 ;  /* 0x4000404000057882 */ /* 0x000fe40000000000 */
[----:B------:R-:W-:Y:S01]  /*35f0*/  @UP0 ULEA UR4, UR24, UR26, 0x3 ;  /* 0x0000001a18040291 */ /* 0x000fe2000f8e18ff */
[----:B------:R-:W-:Y:S01]  /*3600*/  LOP3.LUT R8, R8, UR6, RZ, 0x3c, !PT ;  /* 0x0000000608087c12 */ /* 0x000fe2000f8e3cff */
[----:B------:R-:W-:Y:S01]  /*3610*/  ULEA UR6, UR10, UR29, 0xa ;  /* 0x0000001d0a067291 */ /* 0x000fe2000f8e50ff */
[----:B------:R-:W-:Y:S02]  /*3620*/  UMOV UR21, 0x40004040 ;  /* 0x4000404000157882 */ /* 0x000fe40000000000 */
[----:B-1----:R-:W-:Y:S01]  /*3630*/  @P0 SHF.L.U32 R0, R8, 0x1f, RZ ;  /* 0x0000001f08000819 */ /* 0x002fe200000006ff */
[----:B------:R-:W-:Y:S02]  /*3640*/  UIADD3 UR20, UPT, UPT, UR6, 0x2, URZ ;  /* 0x0000000206147890 */ /* 0x000fe4000fffe0ff */
[----:B------:R-:W-:Y:S01]  /*3650*/  UIADD3 UR16, UPT, UPT, UR6, 0x4, URZ ;  /* 0x0000000406107890 */ /* 0x000fe2000fffe0ff */
[----:B------:R2:W3:Y:S01]  /*3660*/  @P0 SYNCS.PHASECHK.TRANS64.TRYWAIT P2, [UR4], R0 ;  /* 0x00000000ff0005a7 */ /* 0x0004e20008041104 */
[----:B------:R-:W-:Y:S02]  /*3670*/  ULEA UR4, UR10, UR28, 0x9 ;  /* 0x0000001c0a047291 */ /* 0x000fe4000f8e48ff */
[----:B------:R-:W-:Y:S02]  /*3680*/  UIADD3 UR12, UPT, UPT, UR6, 0x6, URZ ;  /* 0x00000006060c7890 */ /* 0x000fe4000fffe0ff */
[----:B------:R-:W-:Y:S02]  /*3690*/  UIADD3 UR18, UPT, UPT, UR4, 0x2, URZ ;  /* 0x0000000204127890 */ /* 0x000fe4000fffe0ff */
[----:B------:R-:W-:Y:S02]  /*36a0*/  UIADD3 UR14, UPT, UPT, UR4, 0x4, URZ ;  /* 0x00000004040e7890 */ /* 0x000fe4000fffe0ff */
[----:B------:R-:W-:Y:S01]  /*36b0*/  UIADD3 UR8, UPT, UPT, UR4, 0x6, URZ ;  /* 0x0000000604087890 */ /* 0x000fe2000fffe0ff */
[----:B------:R2:W-:Y:S01]  /*36c0*/  UTCIMMA gdesc[UR4], gdesc[UR6], tmem[UR11], tmem[UR38], idesc[UR39], UP2 ;  /* 0x00ff2606040075ea */ /* 0x0005e2000900010b */
[----:B------:R-:W-:Y:S01]  /*36d0*/  UPLOP3.LUT UP2, UPT, UPT, UPT, UPT, 0x80, 0x8 ;  /* 0x000000000008789c */ /* 0x000fe20003f4f070 */
[----:B------:R-:W-:Y:S01]  /*36e0*/  UMOV UR19, 0x40004040 ;  /* 0x4000404000137882 */ /* 0x000fe20000000000 */
[----:B------:R-:W-:Y:S01]  /*36f0*/  UMOV UR17, 0x40004040 ;  /* 0x4000404000117882 */ /* 0x000fe20000000000 */
[----:B------:R2:W-:Y:S01]  /*3700*/  UTCIMMA gdesc[UR18], gdesc[UR20], tmem[UR11], tmem[UR36], idesc[UR37], UPT ;  /* 0x00ff2414120075ea */ /* 0x0005e2000b80010b */
[----:B------:R-:W-:Y:S01]  /*3710*/  UMOV UR15, 0x40004040 ;  /* 0x40004040000f7882 */ /* 0x000fe20000000000 */
[----:B------:R-:W-:Y:S01]  /*3720*/  UMOV UR13, 0x40004040 ;  /* 0x40004040000d7882 */ /* 0x000fe20000000000 */
[----:B------:R-:W-:Y:S01]  /*3730*/  UMOV UR9, 0x40004040 ;  /* 0x4000404000097882 */ /* 0x000fe20000000000 */
[----:B------:R2:W-:Y:S01]  /*3740*/  UTCIMMA gdesc[UR14], gdesc[UR16], tmem[UR11], tmem[UR34], idesc[UR35], UPT ;  /* 0x00ff22100e0075ea */ /* 0x0005e2000b80010b */
[----:B------:R2:W-:Y:S01]  /*3750*/  UTCIMMA gdesc[UR8], gdesc[UR12], tmem[UR11], tmem[UR32], idesc[UR33], UPT ;  /* 0x00ff200c080075ea */ /* 0x0005e2000b80010b */
[----:B------:R2:W-:Y:S01]  /*3760*/  UTCBAR.MULTICAST [UR25], URZ, UR27 ;  /* 0x000000ff190073e9 */ /* 0x0005e2000800081b */
[----:B------:R-:W-:Y:S01]  /*3770*/  UMOV UR10, UR24 ;  /* 0x00000018000a7c82 */ /* 0x000fe20008000000 */
[----:B------:R-:W-:Y:S05]  /*3780*/  BRA.U UP3, `(.L_x_64) ;  /* 0xfffffffd03507547 */ /* 0x000fea000b83ffff */
.L_x_61:
[----:B--2---:R-:W-:Y:S01]  /*3790*/  UIADD3 UR4, UPT, UPT, UR30, 0x1, URZ ;  /* 0x000000011e047890 */ /* 0x004fe2000fffe0ff */
[C---:B------:R-:W-:Y:S01]  /*37a0*/  ISETP.NE.AND P0, PT, R10.reuse, 0x2, PT ;  /* 0x000000020a00780c */ /* 0x040fe20003f05270 */
[----:B------:R-:W-:Y:S02]  /*37b0*/  UIADD3 UR5, UPT, UPT, UR31, 0x80, URZ ;  /* 0x000000801f057890 */ /* 0x000fe4000fffe0ff */
[----:B------:R-:W-:Y:S01]  /*37c0*/  UISETP.NE.AND UP0, UPT, UR4, 0x4, UPT ;  /* 0x000000040400788c */ /* 0x000fe2000bf05270 */
[----:B-1----:R-:W-:Y:S02]  /*37d0*/  SEL R0, RZ, 0x1, P0 ;  /* 0x00000001ff007807 */ /* 0x002fe40000000000 */
[----:B------:R-:W-:Y:S01]  /*37e0*/  SEL R10, R10, RZ, P0 ;  /* 0x000000ff0a0a7207 */ /* 0x000fe20000000000 */
[----:B------:R-:W-:Y:S01]  /*37f0*/  USEL UR6, URZ, 0x1, UP0 ;  /* 0x00000001ff067887 */ /* 0x000fe20008000000 */
[----:B------:R-:W-:Y:S01]  /*3800*/  LOP3.LUT R9, R9, R0, RZ, 0x3c, !PT ;  /* 0x0000000009097212 */ /* 0x000fe200078e3cff */
[----:B------:R-:W-:Y:S01]  /*3810*/  USEL UR30, UR4, URZ, UP0 ;  /* 0x000000ff041e7287 */ /* 0x000fe20008000000 */
[----:B------:R1:W-:Y:S03]  /*3820*/  UTCBAR [UR5], URZ ;  /* 0x000000ff050073e9 */ /* 0x0003e600080000ff */
[----:B------:R-:W-:Y:S01]  /*3830*/  LOP3.LUT R11, R11, UR6, RZ, 0x3c, !PT ;  /* 0x000000060b0b7c12 */ /* 0x000fe2000f8e3cff */
[----:B------:R-:W-:Y:S07]  /*3840*/  @P1 BRA `(.L_x_65) ;  /* 0xfffffff800881947 */ /* 0x000fee000383ffff */
[----:B------:R-:W2:Y:S01]  /*3850*/  S2UR UR8, SR_CgaCtaId ;  /* 0x00000000000879c3 */ /* 0x000ea20000008800 */
[----:B------:R-:W-:Y:S01]  /*3860*/  ELECT P0, URZ, PT ;  /* 0x0000000000ff782f */ /* 0x000fe20003800000 */
[----:B------:R-:W-:Y:S01]  /*3870*/  IMAD.MOV.U32 R0, RZ, RZ, 0x1 ;  /* 0x00000001ff007424 */ /* 0x000fe200078e00ff */
[----:B------:R-:W-:Y:S01]  /*3880*/  UIADD3 UR26, UPT, UPT, UR26, 0xa0, URZ ;  /* 0x000000a01a1a7890 */ /* 0x000fe2000fffe0ff */
[----:B------:R-:W-:Y:S01]  /*3890*/  SHF.L.U32 R2, R11, 0x1f, RZ ;  /* 0x0000001f0b027819 */ /* 0x000fe200000006ff */
[----:B------:R-:W-:-:S03]  /*38a0*/  UMOV UR4, 0x40 ;  /* 0x0000004000047882 */ /* 0x000fc60000000000 */
[----:B------:R-:W-:Y:S01]  /*38b0*/  UVIRTCOUNT.DEALLOC.SMPOOL 0x80 ;  /* 0x000000800000784c */ /* 0x000fe20000000000 */
[----:B--2---:R-:W-:Y:S02]  /*38c0*/  ULEA UR8, UR8, UR4, 0x18 ;  /* 0x0000000408087291 */ /* 0x004fe4000f8ec0ff */
[----:B------:R-:W-:-:S07]  /*38d0*/  ULEA UR4, UR30, UR26, 0x3 ;  /* 0x0000001a1e047291 */ /* 0x000fce000f8e18ff */
[----:B------:R2:W-:Y:S02]  /*38e0*/  @P0 STS.U8 [UR8+0x1c], R0 ;  /* 0x00001c00ff000988 */ /* 0x0005e40008000008 */
[----:B------:R-:W4:Y:S02]  /*38f0*/  SYNCS.PHASECHK.TRANS64.TRYWAIT P0, [UR4], R2 ;  /* 0x00000002ff0075a7 */ /* 0x000f240008001104 */
[----:B--2-4-:R-:W-:Y:S05]  /*3900*/  @!P0 BRA `(.L_x_66) ;  /* 0x0000004000dc8947 */ /* 0x014fea0003800000 */
.L_x_129:
[----:B------:R-:W-:-:S04]  /*3910*/  UIADD3 UR4, UPT, UPT, UR30, 0x1, URZ ;  /* 0x000000011e047890 */ /* 0x000fc8000fffe0ff */
[----:B------:R-:W-:-:S04]  /*3920*/  UISETP.NE.AND UP0, UPT, UR4, 0x4, UPT ;  /* 0x000000040400788c */ /* 0x000fc8000bf05270 */
[----:B------:R-:W-:Y:S02]  /*3930*/  USEL UR6, URZ, 0x1, UP0 ;  /* 0x00000001ff067887 */ /* 0x000fe40008000000 */
[----:B------:R-:W-:-:S04]  /*3940*/  USEL UR4, UR4, URZ, UP0 ;  /* 0x000000ff04047287 */ /* 0x000fc80008000000 */
[----:B-1----:R-:W-:Y:S01]  /*3950*/  ULEA UR5, UR4, UR26, 0x3 ;  /* 0x0000001a04057291 */ /* 0x002fe2000f8e18ff */
[----:B--2---:R-:W-:-:S04]  /*3960*/  LOP3.LUT R2, R11, UR6, RZ, 0x3c, !PT ;  /* 0x000000060b027c12 */ /* 0x004fc8000f8e3cff */
[----:B------:R-:W-:-:S04]  /*3970*/  SHF.L.U32 R3, R2, 0x1f, RZ ;  /* 0x0000001f02037819 */ /* 0x000fc800000006ff */
[----:B------:R-:W1:Y:S02]  /*3980*/  SYNCS.PHASECHK.TRANS64.TRYWAIT P0, [UR5], R3 ;  /* 0x00000003ff0075a7 */ /* 0x000e640008001105 */
[----:B-1----:R-:W-:Y:S05]  /*3990*/  @!P0 BRA `(.L_x_67) ;  /* 0x0000004000d08947 */ /* 0x002fea0003800000 */
.L_x_131:
        /* <DEDUP_REMOVED lines=9> */
.L_x_133:
[----:B------:R-:W-:-:S04]  /*3a30*/  UIADD3 UR4, UPT, UPT, UR4, 0x1, URZ ;  /* 0x0000000104047890 */ /* 0x000fc8000fffe0ff */
[----:B------:R-:W-:-:S04]  /*3a40*/  UISETP.NE.AND UP0, UPT, UR4, 0x4, UPT ;  /* 0x000000040400788c */ /* 0x000fc8000bf05270 */
[----:B------:R-:W-:Y:S02]  /*3a50*/  USEL UR5, URZ, 0x1, UP0 ;  /* 0x00000001ff057887 */ /* 0x000fe40008000000 */
[----:B------:R-:W-:-:S04]  /*3a60*/  USEL UR4, UR4, URZ, UP0 ;  /* 0x000000ff04047287 */ /* 0x000fc80008000000 */
[----:B------:R-:W-:Y:S01]  /*3a70*/  ULEA UR4, UR4, UR26, 0x3 ;  /* 0x0000001a04047291 */ /* 0x000fe2000f8e18ff */
[----:B------:R-:W-:-:S04]  /*3a80*/  LOP3.LUT R2, R2, UR5, RZ, 0x3c, !PT ;  /* 0x0000000502027c12 */ /* 0x000fc8000f8e3cff */
[----:B------:R-:W-:-:S04]  /*3a90*/  SHF.L.U32 R2, R2, 0x1f, RZ ;  /* 0x0000001f02027819 */ /* 0x000fc800000006ff */
[----:B------:R-:W2:Y:S02]  /*3aa0*/  SYNCS.PHASECHK.TRANS64.TRYWAIT P0, [UR4], R2 ;  /* 0x00000002ff0075a7 */ /* 0x000ea40008001104 */
[----:B--2---:R-:W-:Y:S05]  /*3ab0*/  @!P0 BRA `(.L_x_69) ;  /* 0x0000004000b88947 */ /* 0x004fea0003800000 */
.L_x_135:
[----:B------:R-:W-:Y:S01]  /*3ac0*/  NOP ;  /* 0x0000000000007918 */ /* 0x000fe20000000000 */
[----:B-1----:R-:W1:Y:S01]  /*3ad0*/  LDS R0, [UR8+0x14] ;  /* 0x00001408ff007984 */ /* 0x002e620008000800 */
[----:B------:R-:W-:Y:S01]  /*3ae0*/  ULOP3.LUT UR4, UR42, 0xffff, URZ, 0xc0, !UPT ;  /* 0x0000ffff2a047892 */ /* 0x000fe2000f8ec0ff */
[----:B------:R-:W-:Y:S01]  /*3af0*/  UMOV UR5, 0xffff ;  /* 0x0000ffff00057882 */ /* 0x000fe20000000000 */
[----:B------:R-:W-:Y:S02]  /*3b00*/  UMOV UR6, 0x1 ;  /* 0x0000000100067882 */ /* 0x000fe40000000000 */
[----:B------:R-:W-:-:S04]  /*3b10*/  USHF.R.U32.HI UR4, URZ, 0x5, UR4 ;  /* 0x00000005ff047899 */ /* 0x000fc80008011604 */
[----:B------:R-:W-:Y:S02]  /*3b20*/  USHF.L.U32 UR5, UR5, UR4, URZ ;  /* 0x0000000405057299 */ /* 0x000fe400080006ff */
[----:B------:R-:W-:-:S04]  /*3b30*/  USHF.L.U32 UR4, UR6, UR4, URZ ;  /* 0x0000000406047299 */ /* 0x000fc800080006ff */
[----:B-1----:R-:W-:-:S04]  /*3b40*/  LOP3.LUT R0, R0, UR5, RZ, 0xc0, !PT ;  /* 0x0000000500007c12 */ /* 0x002fc8000f8ec0ff */
[----:B------:R-:W-:-:S13]  /*3b50*/  ISETP.NE.AND P0, PT, R0, UR5, PT ;  /* 0x0000000500007c0c */ /* 0x000fda000bf05270 */
[----:B------:R-:W-:Y:S05]  /*3b60*/  @P0 BRA `(.L_x_70) ;  /* 0x0000000000580947 */ /* 0x000fea0003800000 */
[----:B------:R-:W1:Y:S02]  /*3b70*/  LDS R0, [UR8+0x18] ;  /* 0x00001808ff007984 */ /* 0x000e640008000800 */
[----:B-1----:R-:W-:-:S04]  /*3b80*/  LOP3.LUT R0, R0, UR4, RZ, 0xc0, !PT ;  /* 0x0000000400007c12 */ /* 0x002fc8000f8ec0ff */
[----:B------:R-:W-:-:S13]  /*3b90*/  ISETP.NE.AND P0, PT, R0, UR4, PT ;  /* 0x0000000400007c0c */ /* 0x000fda000bf05270 */
[----:B------:R-:W-:Y:S05]  /*3ba0*/  @P0 BRA `(.L_x_71) ;  /* 0x00000000003c0947 */ /* 0x000fea0003800000 */
[----:B------:R-:W1:Y:S01]  /*3bb0*/  S2R R2, SR_LANEID ;  /* 0x0000000000027919 */ /* 0x000e620000000000 */
[----:B------:R-:W-:-:S06]  /*3bc0*/  ULOP3.LUT UR5, URZ, UR5, URZ, 0x33, !UPT ;  /* 0x00000005ff057292 */ /* 0x000fcc000f8e33ff */
[----:B------:R-:W-:-:S04]  /*3bd0*/  IMAD.U32 R0, RZ, RZ, UR5 ;  /* 0x00000005ff007e24 */ /* 0x000fc8000f8e00ff */
[----:B------:R2:W4:Y:S02]  /*3be0*/  REDUX UR7, R0 ;  /* 0x00000000000773c4 */ /* 0x0005240000000000 */
[----:B------:R1:W-:Y:S01]  /*3bf0*/  UTCATOMSWS.AND URZ, UR5 ;  /* 0x0000000500ff79e3 */ /* 0x0003e20008000000 */
[----:B--2---:R-:W-:Y:S01]  /*3c00*/  LOP3.LUT R0, RZ, UR4, RZ, 0x33, !PT ;  /* 0x00000004ff007c12 */ /* 0x004fe2000f8e33ff */
[----:B------:R-:W-:Y:S02]  /*3c10*/  VOTEU.ANY UR4, UPT, PT ;  /* 0x0000000000047886 */ /* 0x000fe400038e0100 */
[----:B------:R-:W-:Y:S02]  /*3c20*/  UFLO.U32 UR4, UR4 ;  /* 0x00000004000472bd */ /* 0x000fe400080e0000 */
[----:B------:R-:W2:Y:S04]  /*3c30*/  REDUX UR6, R0 ;  /* 0x00000000000673c4 */ /* 0x000ea80000000000 */
[----:B-1----:R-:W-:-:S02]  /*3c40*/  ISETP.EQ.U32.AND P0, PT, R2, UR4, PT ;  /* 0x0000000402007c0c */ /* 0x002fc4000bf02070 */
[----:B----4-:R-:W-:-:S11]  /*3c50*/  MOV R2, UR7 ;  /* 0x0000000700027c02 */ /* 0x010fd60008000f00 */
[----:B------:R1:W-:Y:S01]  /*3c60*/  @P0 ATOMS.AND RZ, [UR8+0x14], R2 ;  /* 0x00001402ffff098c */ /* 0x0003e2000a800008 */
[----:B--2---:R-:W-:-:S05]  /*3c70*/  IMAD.U32 R0, RZ, RZ, UR6 ;  /* 0x00000006ff007e24 */ /* 0x004fca000f8e00ff */
[----:B------:R1:W-:Y:S01]  /*3c80*/  @P0 ATOMS.AND RZ, [UR8+0x18], R0 ;  /* 0x00001800ffff098c */ /* 0x0003e2000a800008 */
[----:B------:R-:W-:Y:S05]  /*3c90*/  BRA `(.L_x_72) ;  /* 0x0000000000147947 */ /* 0x000fea0003800000 */
.L_x_71:
[----:B------:R-:W-:Y:S02]  /*3ca0*/  MOV R2, 0x3cc0 ;  /* 0x00003cc000027802 */ /* 0x000fe40000000f00 */
[----:B---3-5:R-:W-:Y:S05]  /*3cb0*/  CALL.REL.NOINC `($__internal_0_$__cuda_sm10x_tcgen05_guardrail_trap_col_being_dealloced_not_returned_by_alloc) ;  /* 0x0000004400147944 */ /* 0x028fea0003c00000 */
[----:B------:R-:W-:Y:S05]  /*3cc0*/  BRA `(.L_x_72) ;  /* 0x0000000000087947 */ /* 0x000fea0003800000 */
.L_x_70:
[----:B------:R-:W-:Y:S02]  /*3cd0*/  MOV R2, 0x3cf0 ;  /* 0x00003cf000027802 */ /* 0x000fe40000000f00 */
[----:B---3-5:R-:W-:Y:S05]  /*3ce0*/  CALL.REL.NOINC `($__internal_2_$__cuda_sm10x_tcgen05_guardrail_trap_unallocated_columns_being_dealloced) ;  /* 0x0000004400207944 */ /* 0x028fea0003c00000 */
.L_x_72:
[----:B------:R-:W-:Y:S01]  /*3cf0*/  NOP ;  /* 0x0000000000007918 */ /* 0x000fe20000000000 */
[----:B------:R-:W-:Y:S05]  /*3d00*/  EXIT ;  /* 0x000000000000794d */ /* 0x000fea0003800000 */
.L_x_54:
[----:B------:R-:W-:-:S09]  /*3d10*/  UISETP.NE.OR UP0, UPT, UR17, 0x3, !UP3 ;  /* 0x000000031100788c */ /* 0x000fd2000df05670 */
[----:B------:R-:W-:Y:S05]  /*3d20*/  BRA.U UP0, `(.L_x_73) ;  /* 0x0000000d00807547 */ /* 0x000fea000b800000 */
[----:B------:R-:W1:Y:S01]  /*3d30*/  LDCU UR32, c[0x0][0x370] ;  /* 0x00006e00ff2077ac */ /* 0x000e620008000800 */
[----:B------:R-:W2:Y:S01]  /*3d40*/  LDC.64 R16, c[0x0][0x348] ;  /* 0x0000d200ff107b82 */ /* 0x000ea20000000a00 */
[----:B------:R-:W-:Y:S02]  /*3d50*/  HFMA2 R13, -RZ, RZ, 0, 0 ;  /* 0x00000000ff0d7431 */ /* 0x000fe400000001ff */
[----:B------:R-:W-:Y:S01]  /*3d60*/  IMAD.MOV.U32 R15, RZ, RZ, 0x1 ;  /* 0x00000001ff0f7424 */ /* 0x000fe200078e00ff */
[----:B------:R-:W1:Y:S01]  /*3d70*/  LDCU.128 UR28, c[0x0][0xb10] ;  /* 0x00016200ff1c77ac */ /* 0x000e620008000c00 */
[----:B------:R-:W-:Y:S01]  /*3d80*/  IMAD.MOV.U32 R14, RZ, RZ, RZ ;  /* 0x000000ffff0e7224 */ /* 0x000fe200078e00ff */
[----:B------:R-:W-:Y:S01]  /*3d90*/  MOV R7, 0x1000 ;  /* 0x0000100000077802 */ /* 0x000fe20000000f00 */
[----:B------:R-:W3:Y:S01]  /*3da0*/  LDCU UR27, c[0x0][0x374] ;  /* 0x00006e80ff1b77ac */ /* 0x000ee20008000800 */
[----:B------:R-:W4:Y:S01]  /*3db0*/  LDC.64 R2, c[0x0][0x888] ;  /* 0x00022200ff027b82 */ /* 0x000f220000000a00 */
[----:B------:R-:W3:Y:S01]  /*3dc0*/  LDCU UR15, c[0x0][0xb0c] ;  /* 0x00016180ff0f77ac */ /* 0x000ee20008000800 */
[----:B------:R-:W2:Y:S06]  /*3dd0*/  LDCU UR38, c[0x0][0xb20] ;  /* 0x00016400ff2677ac */ /* 0x000eac0008000800 */
[----:B------:R-:W4:Y:S01]  /*3de0*/  LDC.64 R4, c[0x0][0x890] ;  /* 0x00022400ff047b82 */ /* 0x000f220000000a00 */
[----:B------:R-:W2:Y:S01]  /*3df0*/  LDCU UR4, c[0x0][0xb30] ;  /* 0x00016600ff0477ac */ /* 0x000ea20008000800 */
[----:B------:R-:W-:Y:S01]  /*3e00*/  UMOV UR21, 0x400 ;  /* 0x0000040000157882 */ /* 0x000fe20000000000 */
[----:B-1----:R-:W-:-:S02]  /*3e10*/  UIMAD.WIDE.U32 UR6, UR32, UR28, URZ ;  /* 0x0000001c200672a5 */ /* 0x002fc4000f8e00ff */
[----:B---3--:R-:W-:Y:S02]  /*3e20*/  UIMAD.WIDE.U32 UR8, UR27, UR31, URZ ;  /* 0x0000001f1b0872a5 */ /* 0x008fe4000f8e00ff */
[----:B------:R-:W-:Y:S02]  /*3e30*/  ULEA UR21, UR45, UR21, 0x18 ;  /* 0x000000152d157291 */ /* 0x000fe4000f8ec0ff */
[----:B------:R-:W-:Y:S02]  /*3e40*/  UPLOP3.LUT UP3, UPT, UPT, UPT, UPT, 0x40, 0x4 ;  /* 0x000000000004789c */ /* 0x000fe40003f6e870 */
[----:B------:R-:W-:Y:S01]  /*3e50*/  UIADD3 UR33, UPT, UPT, UR21, 0x38, URZ ;  /* 0x0000003815217890 */ /* 0x000fe2000fffe0ff */
[----:B------:R-:W-:Y:S01]  /*3e60*/  UMOV UR6, UR7 ;  /* 0x0000000700067c82 */ /* 0x000fe20008000000 */
[----:B------:R-:W-:Y:S01]  /*3e70*/  UMOV UR34, UR9 ;  /* 0x0000000900227c82 */ /* 0x000fe20008000000 */
[----:B------:R-:W-:Y:S02]  /*3e80*/  UISETP.GE.AND UP0, UPT, UR42, 0x1, UPT ;  /* 0x000000012a00788c */ /* 0x000fe4000bf06270 */
[----:B------:R-:W-:Y:S01]  /*3e90*/  UISETP.NE.AND UP4, UPT, UR42, 0x1, UPT ;  /* 0x000000012a00788c */ /* 0x000fe2000bf85270 */
[----:B------:R-:W1:Y:S01]  /*3ea0*/  LDCU.64 UR22, c[0x0][0xb28] ;  /* 0x00016500ff1677ac */ /* 0x000e620008000a00 */
[----:B------:R-:W-:-:S02]  /*3eb0*/  UISETP.NE.AND UP6, UPT, UR15, 0x1, UPT ;  /* 0x000000010f00788c */ /* 0x000fc4000bfc5270 */
[----:B------:R-:W-:Y:S02]  /*3ec0*/  UISETP.NE.AND UP5, UPT, UR30, 0x1, UPT ;  /* 0x000000011e00788c */ /* 0x000fe4000bfa5270 */
[----:B------:R-:W-:Y:S02]  /*3ed0*/  UIADD3 UR17, UPT, UPT, UR21, 0x30, URZ ;  /* 0x0000003015117890 */ /* 0x000fe4000fffe0ff */
[----:B------:R-:W-:Y:S02]  /*3ee0*/  UPRMT UR33, UR45, 0x654, UR33 ;  /* 0x000006542d217896 */ /* 0x000fe40008000021 */
[----:B------:R-:W-:Y:S02]  /*3ef0*/  USHF.R.U32.HI UR35, URZ, UR29, UR6 ;  /* 0x0000001dff237299 */ /* 0x000fe40008011606 */
[----:B--2---:R-:W-:Y:S02]  /*3f00*/  USHF.R.U32.HI UR34, URZ, UR38, UR34 ;  /* 0x00000026ff227299 */ /* 0x004fe40008011622 */
[----:B------:R-:W-:-:S11]  /*3f10*/  UISETP.NE.AND UP2, UPT, UR4, 0x1, UPT ;  /* 0x000000010400788c */ /* 0x000fd6000bf45270 */
.L_x_82:
[C---:B------:R-:W-:Y:S02]  /*3f20*/  LEA R12, R14.reuse, UR21, 0x3 ;  /* 0x000000150e0c7c11 */ /* 0x040fe4000f8e18ff */
[----:B------:R-:W-:Y:S02]  /*3f30*/  SHF.L.U32 R0, R13, 0x1f, RZ ;  /* 0x0000001f0d007819 */ /* 0x000fe400000006ff */
[----:B------:R-:W-:Y:S02]  /*3f40*/  LEA R8, R14, UR21, 0x4 ;  /* 0x000000150e087c11 */ /* 0x000fe4000f8e20ff */
[----:B--2---:R-:W2:Y:S02]  /*3f50*/  SYNCS.PHASECHK.TRANS64.TRYWAIT P0, [R12+URZ+0x60], R0 ;  /* 0x000060000c0075a7 */ /* 0x004ea400080011ff */
[----:B--2---:R-:W-:Y:S05]  /*3f60*/  @!P0 BRA `(.L_x_74) ;  /* 0x0000003c00a48947 */ /* 0x004fea0003800000 */
.L_x_136:
[----:B------:R-:W3:Y:S01]  /*3f70*/  LDS.128 R8, [R8+0xf0] ;  /* 0x0000f00008087984 */ /* 0x000ee20000000c00 */
[----:B------:R-:W-:Y:S01]  /*3f80*/  UISETP.GE.AND UP0, UPT, UR42, 0x1, UPT ;  /* 0x000000012a00788c */ /* 0x000fe2000bf06270 */
[----:B------:R-:W-:Y:S01]  /*3f90*/  @!PT LDS RZ, [RZ] ;  /* 0x00000000fffff984 */ /* 0x000fe20000000800 */
[----:B------:R-:W-:Y:S01]  /*3fa0*/  @!PT LDS RZ, [RZ] ;  /* 0x00000000fffff984 */ /* 0x000fe20000000800 */
[----:B------:R-:W-:Y:S01]  /*3fb0*/  @!PT LDS RZ, [RZ] ;  /* 0x00000000fffff984 */ /* 0x000fe20000000800 */
[----:B------:R-:W-:Y:S01]  /*3fc0*/  @!PT LDS RZ, [RZ] ;  /* 0x00000000fffff984 */ /* 0x000fe20000000800 */
[----:B------:R1:W-:Y:S06]  /*3fd0*/  MEMBAR.ALL.CTA ;  /* 0x0000000000007992 */ /* 0x0003ec0000008000 */
[----:B-1----:R-:W1:Y:S01]  /*3fe0*/  FENCE.VIEW.ASYNC.S ;  /* 0x00000000000073c6 */ /* 0x002e620000000000 */
[----:B---3--:R-:W-:Y:S11]  /*3ff0*/  LOP3.LUT P0, RZ, R10, 0x1, RZ, 0xc0, !PT ;  /* 0x000000010aff7812 */ /* 0x008ff6000780c0ff */
[----:B------:R-:W-:Y:S02]  /*4000*/  @!UPT UIADD3 URZ, UPT, UPT, URZ, URZ, URZ ;  /* 0x000000fffffff290 */ /* 0x000fe4000fffe0ff */
[----:B-1----:R-:W-:Y:S01]  /*4010*/  VOTEU.ANY UP1, P0 ;  /* 0x0000000000ff7886 */ /* 0x002fe20000020100 */
[----:B------:R-:W-:Y:S11]  /*4020*/  PLOP3.LUT P0, PT, PT, PT, UP1, 0x80, 0x8 ;  /* 0x000000000008781c */ /* 0x000ff60003f0f018 */
[----:B------:R-:W-:Y:S02]  /*4030*/  @!UPT UIADD3 URZ, UPT, UPT, URZ, URZ, URZ ;  /* 0x000000fffffff290 */ /* 0x000fe4000fffe0ff */
[----:B--2---:R-:W-:Y:S02]  /*4040*/  @P0 SHF.R.U32.HI R0, RZ, 0x10, R9 ;  /* 0x00000010ff000819 */ /* 0x004fe40000011609 */
[----:B------:R-:W-:Y:S02]  /*4050*/  @P0 MOV R6, R8 ;  /* 0x0000000800060202 */ /* 0x000fe40000000f00 */
[----:B------:R-:W-:Y:S01]  /*4060*/  @P0 R2UR UR4, R0 ;  /* 0x00000000000402ca */ /* 0x000fe200000e0000 */
[----:B------:R-:W-:Y:S01]  /*4070*/  VIADD R0, R12, 0x70 ;  /* 0x000000700c007836 */ /* 0x000fe20000000000 */
[----:B------:R-:W-:Y:S02]  /*4080*/  @P0 LOP3.LUT R8, R9, 0xffff, RZ, 0xc0, !PT ;  /* 0x0000ffff09080812 */ /* 0x000fe400078ec0ff */
[----:B------:R-:W-:Y:S02]  /*4090*/  @P0 R2UR UR6, R6 ;  /* 0x00000000060602ca */ /* 0x000fe400000e0000 */
[----:B------:R-:W-:Y:S02]  /*40a0*/  PRMT R0, RZ, 0x654, R0 ;  /* 0x00000654ff007816 */ /* 0x000fe40000000000 */
[----:B------:R-:W-:Y:S02]  /*40b0*/  @P0 R2UR UR5, R8 ;  /* 0x00000000080502ca */ /* 0x000fe400000e0000 */
[----:B------:R1:W-:Y:S03]  /*40c0*/  SYNCS.ARRIVE.TRANS64.RED.A1T0 RZ, [R0+URZ], RZ ;  /* 0x000000ff00ff79a7 */ /* 0x0003e600081004ff */
[----:B------:R-:W-:Y:S04]  /*40d0*/  @UP1 UMOV UR26, UR4 ;  /* 0x00000004001a1c82 */ /* 0x000fe80008000000 */
[----:B------:R-:W-:Y:S04]  /*40e0*/  @UP1 UMOV UR14, UR6 ;  /* 0x00000006000e1c82 */ /* 0x000fe80008000000 */
[----:B------:R-:W-:Y:S01]  /*40f0*/  @UP1 UMOV UR13, UR5 ;  /* 0x00000005000d1c82 */ /* 0x000fe20008000000 */
[----:B------:R-:W-:Y:S05]  /*4100*/  BRA.U !UP0, `(.L_x_75) ;  /* 0x0000000108a47547 */ /* 0x000fea000b800000 */
[----:B------:R-:W-:Y:S02]  /*4110*/  UIMAD.WIDE.U32 UR8, UR13, UR31, URZ ;  /* 0x0000001f0d0872a5 */ /* 0x000fe4000f8e00ff */
[----:B------:R-:W-:Y:S02]  /*4120*/  UIMAD.WIDE.U32 UR10, UR14, UR28, URZ ;  /* 0x0000001c0e0a72a5 */ /* 0x000fe4000f8e00ff */
[----:B------:R-:W-:Y:S02]  /*4130*/  USEL UR4, UR27, UR34, !UP5 ;  /* 0x000000221b047287 */ /* 0x000fe4000e800000 */
[----:B------:R-:W-:Y:S02]  /*4140*/  USEL UR7, UR32, UR35, !UP6 ;  /* 0x0000002320077287 */ /* 0x000fe4000f000000 */
[----:B------:R-:W-:Y:S02]  /*4150*/  UIMAD.WIDE.U32 UR18, UR4, UR22, URZ ;  /* 0x00000016041272a5 */ /* 0x000fe4000f8e00ff */
[----:B------:R-:W-:Y:S01]  /*4160*/  UIMAD.WIDE.U32 UR24, UR7, UR22, URZ ;  /* 0x00000016071872a5 */ /* 0x000fe2000f8e00ff */
[----:B------:R-:W-:Y:S02]  /*4170*/  UMOV UR5, UR9 ;  /* 0x0000000900057c82 */ /* 0x000fe40008000000 */
[----:B------:R-:W-:Y:S03]  /*4180*/  USHF.R.U32.HI UR6, URZ, UR38, UR5 ;  /* 0x00000026ff067299 */ /* 0x000fe60008011605 */
[----:B------:R-:W-:Y:S01]  /*4190*/  UMOV UR5, UR11 ;  /* 0x0000000b00057c82 */ /* 0x000fe20008000000 */
[----:B------:R-:W-:Y:S02]  /*41a0*/  USEL UR6, UR13, UR6, !UP5 ;  /* 0x000000060d067287 */ /* 0x000fe4000e800000 */
[----:B------:R-:W-:Y:S02]  /*41b0*/  USHF.R.U32.HI UR8, URZ, UR29, UR5 ;  /* 0x0000001dff087299 */ /* 0x000fe40008011605 */
[----:B------:R-:W-:Y:S01]  /*41c0*/  UIMAD.WIDE.U32 UR10, UR6, UR22, URZ ;  /* 0x00000016060a72a5 */ /* 0x000fe2000f8e00ff */
[----:B------:R-:W-:Y:S02]  /*41d0*/  UMOV UR5, UR19 ;  /* 0x0000001300057c82 */ /* 0x000fe40008000000 */
[----:B------:R-:W-:Y:S03]  /*41e0*/  @UP4 USHF.R.U32.HI UR4, URZ, UR23, UR5 ;  /* 0x00000017ff044299 */ /* 0x000fe60008011605 */
[----:B------:R-:W-:Y:S01]  /*41f0*/  UMOV UR5, UR25 ;  /* 0x0000001900057c82 */ /* 0x000fe20008000000 */
[----:B------:R-:W-:Y:S02]  /*4200*/  UIMAD UR4, UR42, UR4, URZ ;  /* 0x000000042a0472a4 */ /* 0x000fe4000f8e02ff */
[----:B------:R-:W-:Y:S02]  /*4210*/  @UP4 USHF.R.U32.HI UR7, URZ, UR23, UR5 ;  /* 0x00000017ff074299 */ /* 0x000fe40008011605 */
[----:B------:R-:W-:Y:S02]  /*4220*/  USEL UR5, UR14, UR8, !UP6 ;  /* 0x000000080e057287 */ /* 0x000fe4000f000000 */
[----:B------:R-:W-:Y:S02]  /*4230*/  UIMAD UR8, UR42, UR7, URZ ;  /* 0x000000072a0872a4 */ /* 0x000fe4000f8e02ff */
[----:B------:R-:W-:Y:S03]  /*4240*/  UISETP.GE.AND UP0, UPT, UR6, UR4, UPT ;  /* 0x000000040600728c */ /* 0x000fe6000bf06270 */
[----:B------:R-:W-:Y:S01]  /*4250*/  UMOV UR4, UR11 ;  /* 0x0000000b00047c82 */ /* 0x000fe20008000000 */
[----:B------:R-:W-:Y:S02]  /*4260*/  UISETP.GE.OR UP0, UPT, UR5, UR8, UP0 ;  /* 0x000000080500728c */ /* 0x000fe40008706670 */
[----:B------:R-:W-:Y:S02]  /*4270*/  USHF.R.U32.HI UR4, URZ, UR23, UR4 ;  /* 0x00000017ff047299 */ /* 0x000fe40008011604 */
[----:B------:R-:W-:Y:S02]  /*4280*/  UIMAD.WIDE.U32 UR8, UR5, UR22, URZ ;  /* 0x00000016050872a5 */ /* 0x000fe4000f8e00ff */
[----:B------:R-:W-:Y:S04]  /*4290*/  USEL UR10, UR6, UR4, !UP4 ;  /* 0x00000004060a7287 */ /* 0x000fe8000e000000 */
[----:B------:R-:W-:Y:S01]  /*42a0*/  UIADD3 UR11, UPT, UPT, -UR10, URZ, URZ ;  /* 0x000000ff0a0b7290 */ /* 0x000fe2000fffe1ff */
[----:B------:R-:W-:Y:S02]  /*42b0*/  @!UP0 UMOV UR4, UR9 ;  /* 0x0000000900048c82 */ /* 0x000fe40008000000 */
[----:B------:R-:W-:Y:S02]  /*42c0*/  @!UP0 USHF.R.U32.HI UR4, URZ, UR23, UR4 ;  /* 0x00000017ff048299 */ /* 0x000fe40008011604 */
[----:B------:R-:W-:Y:S02]  /*42d0*/  UIMAD UR8, UR42, UR11, UR6 ;  /* 0x0000000b2a0872a4 */ /* 0x000fe4000f8e0206 */
[----:B------:R-:W-:Y:S04]  /*42e0*/  @!UP0 USEL UR4, UR5, UR4, !UP4 ;  /* 0x0000000405048287 */ /* 0x000fe8000e000000 */
[----:B------:R-:W-:Y:S02]  /*42f0*/  @!UP0 UIMAD UR8, UR7, UR8, UR4 ;  /* 0x00000008070882a4 */ /* 0x000fe4000f8e0204 */
[----:B------:R-:W-:Y:S02]  /*4300*/  @!UP0 UIADD3 UR9, UPT, UPT, UR10, -UR4, URZ ;  /* 0x800000040a098290 */ /* 0x000fe4000fffe0ff */
[----:B------:R-:W-:Y:S02]  /*4310*/  UIADD3 UR4, UPT, UPT, -UR5, URZ, URZ ;  /* 0x000000ff05047290 */ /* 0x000fe4000fffe1ff */
[----:B------:R-:W-:Y:S02]  /*4320*/  UIADD3 UR7, UPT, UPT, -UR6, URZ, URZ ;  /* 0x000000ff06077290 */ /* 0x000fe4000fffe1ff */
[----:B------:R-:W-:Y:S02]  /*4330*/  @!UP0 UIMAD UR6, UR9, UR42, UR5 ;  /* 0x0000002a090682a4 */ /* 0x000fe4000f8e0205 */
[----:B------:R-:W-:Y:S02]  /*4340*/  UIMAD UR14, UR15, UR4, UR14 ;  /* 0x000000040f0e72a4 */ /* 0x000fe4000f8e020e */
[----:B------:R-:W-:Y:S01]  /*4350*/  UIMAD UR13, UR30, UR7, UR13 ;  /* 0x000000071e0d72a4 */ /* 0x000fe2000f8e020d */
[----:B------:R-:W-:Y:S02]  /*4360*/  @!UP0 UMOV UR5, UR8 ;  /* 0x0000000800058c82 */ /* 0x000fe40008000000 */
[----:B------:R-:W-:Y:S02]  /*4370*/  UIMAD UR14, UR5, UR15, UR14 ;  /* 0x0000000f050e72a4 */ /* 0x000fe4000f8e020e */
[----:B------:R-:W-:Y:S11]  /*4380*/  UIMAD UR13, UR6, UR30, UR13 ;  /* 0x0000001e060d72a4 */ /* 0x000ff6000f8e020d */
[----:B------:R-:W-:Y:S01]  /*4390*/  @!UPT UIADD3 URZ, UPT, UPT, URZ, URZ, URZ ;  /* 0x000000fffffff290 */ /* 0x000fe2000fffe0ff */
.L_x_75:
[----:B------:R-:W2:Y:S01]  /*43a0*/  @!UP2 LDCU.128 UR8, c[0x0][0xb10] ;  /* 0x00016200ff08a7ac */ /* 0x000ea20008000c00 */
[C---:B----4-:R-:W-:Y:S02]  /*43b0*/  ISETP.NE.U32.AND P1, PT, R4.reuse, RZ, PT ;  /* 0x000000ff0400720c */ /* 0x050fe40003f25070 */
[----:B------:R-:W-:Y:S02]  /*43c0*/  ISETP.NE.U32.AND P0, PT, R4, RZ, PT ;  /* 0x000000ff0400720c */ /* 0x000fe40003f05070 */
[C---:B------:R-:W-:Y:S02]  /*43d0*/  ISETP.NE.AND.EX P1, PT, R5.reuse, RZ, PT, P1 ;  /* 0x000000ff0500720c */ /* 0x040fe40003f25310 */
[----:B------:R-:W-:Y:S01]  /*43e0*/  ISETP.NE.AND.EX P0, PT, R5, RZ, PT, P0 ;  /* 0x000000ff0500720c */ /* 0x000fe20003f05300 */
[----:B------:R-:W3:Y:S01]  /*43f0*/  @!UP2 LDCU UR5, c[0x0][0xb0c] ;  /* 0x00016180ff05a7ac */ /* 0x000ee20008000800 */
[----:B------:R-:W-:Y:S01]  /*4400*/  SHF.L.U32 R9, R15, 0x1f, RZ ;  /* 0x0000001f0f097819 */ /* 0x000fe200000006ff */
[----:B------:R-:W-:Y:S02]  /*4410*/  USHF.L.U32 UR19, UR16, 0x6, URZ ;  /* 0x0000000610137899 */ /* 0x000fe400080006ff */
[----:B------:R-:W-:Y:S02]  /*4420*/  USHF.L.U32 UR18, UR20, 0x7, URZ ;  /* 0x0000000714127899 */ /* 0x000fe400080006ff */
[----:B--2---:R-:W-:Y:S07]  /*4430*/  UIMAD.WIDE.U32 UR6, UR14, UR8, URZ ;  /* 0x000000080e0672a5 */ /* 0x004fee000f8e00ff */
[----:B------:R-:W-:Y:S01]  /*4440*/  @!UP2 UMOV UR4, UR7 ;  /* 0x000000070004ac82 */ /* 0x000fe20008000000 */
[----:B---3--:R-:W-:Y:S02]  /*4450*/  @!UP2 UISETP.NE.AND UP0, UPT, UR5, 0x1, UPT ;  /* 0x000000010500a88c */ /* 0x008fe4000bf05270 */
[----:B------:R-:W-:Y:S02]  /*4460*/  @!UP2 USHF.R.U32.HI UR4, URZ, UR9, UR4 ;  /* 0x00000009ff04a299 */ /* 0x000fe40008011604 */
[----:B------:R-:W-:Y:S02]  /*4470*/  UIMAD.WIDE.U32 UR6, UR13, UR11, URZ ;  /* 0x0000000b0d0672a5 */ /* 0x000fe4000f8e00ff */
[----:B------:R-:W-:Y:S02]  /*4480*/  @!UP2 USEL UR8, UR14, UR4, !UP0 ;  /* 0x000000040e08a287 */ /* 0x000fe4000c000000 */
[----:B------:R-:W-:Y:S03]  /*4490*/  @!UP2 UISETP.NE.AND UP0, UPT, UR10, 0x1, UPT ;  /* 0x000000010a00a88c */ /* 0x000fe6000bf05270 */
[----:B------:R-:W-:Y:S02]  /*44a0*/  @!UP2 UMOV UR6, UR7 ;  /* 0x000000070006ac82 */ /* 0x000fe40008000000 */
[----:B------:R-:W2:Y:S02]  /*44b0*/  @!UP2 LDCU UR4, c[0x0][0xb20] ;  /* 0x00016400ff04a7ac */ /* 0x000ea40008000800 */
[----:B--2---:R-:W-:Y:S04]  /*44c0*/  @!UP2 USHF.R.U32.HI UR6, URZ, UR4, UR6 ;  /* 0x00000004ff06a299 */ /* 0x004fe80008011606 */
[----:B------:R-:W-:Y:S04]  /*44d0*/  @!UP2 USEL UR6, UR13, UR6, !UP0 ;  /* 0x000000060d06a287 */ /* 0x000fe8000c000000 */
[----:B------:R-:W-:Y:S02]  /*44e0*/  @!UP2 UIADD3 UR4, UPT, UPT, -UR8, UR6, URZ ;  /* 0x000000060804a290 */ /* 0x000fe4000fffe1ff */
[----:B------:R-:W-:Y:S02]  /*44f0*/  @!UP2 UIADD3 UR6, UPT, UPT, UR8, -UR6, URZ ;  /* 0x800000060806a290 */ /* 0x000fe4000fffe0ff */
[----:B------:R-:W-:Y:S02]  /*4500*/  @!UP2 UIMAD UR14, UR4, UR5, UR14 ;  /* 0x00000005040ea2a4 */ /* 0x000fe4000f8e020e */
[----:B------:R-:W-:Y:S01]  /*4510*/  @!UP2 UIMAD UR13, UR6, UR10, UR13 ;  /* 0x0000000a060da2a4 */ /* 0x000fe2000f8e020d */
[----:B------:R-:W-:Y:S11]  /*4520*/  BRA.U UP3, `(.L_x_76) ;  /* 0x0000000103107547 */ /* 0x000ff6000b800000 */
[----:B------:R-:W-:Y:S04]  /*4530*/  MOV R6, UR37 ;  /* 0x0000002500067c02 */ /* 0x000fe80008000f00 */
[----:B------:R-:W-:Y:S04]  /*4540*/  SHF.L.U32 R6, R6, 0x1f, RZ ;  /* 0x0000001f06067819 */ /* 0x000fe800000006ff */
[----:B------:R-:W2:Y:S02]  /*4550*/  SYNCS.PHASECHK.TRANS64.TRYWAIT P2, [UR21+0x58], R6 ;  /* 0x00005806ff0075a7 */ /* 0x000ea40008041115 */
[----:B--2---:R-:W-:Y:S05]  /*4560*/  @!P2 BRA `(.L_x_77) ;  /* 0x000000380038a947 */ /* 0x004fea0003800000 */
.L_x_76:
[----:B------:R-:W-:Y:S05]  /*4570*/  @!P1 BRA `(.L_x_78) ;  /* 0x0000000000309947 */ /* 0x000fea0003800000 */
[----:B------:R-:W-:Y:S01]  /*4580*/  ISETP.NE.U32.AND P1, PT, R2, RZ, PT ;  /* 0x000000ff0200720c */ /* 0x000fe20003f25070 */
[----:B------:R-:W2:Y:S01]  /*4590*/  LDCU.64 UR4, c[0x0][0x358] ;  /* 0x00006b00ff0477ac */ /* 0x000ea20008000a00 */
[----:B------:R-:W-:Y:S02]  /*45a0*/  IMAD.MOV.U32 R74, RZ, RZ, 0x1 ;  /* 0x00000001ff4a7424 */ /* 0x000fe400078e00ff */
[----:B------:R-:W-:Y:S11]  /*45b0*/  ISETP.NE.AND.EX P1, PT, R3, RZ, PT, P1 ;  /* 0x000000ff0300720c */ /* 0x000ff60003f25310 */
[----:B------:R-:W-:Y:S02]  /*45c0*/  @!UPT UIADD3 URZ, UPT, UPT, URZ, URZ, URZ ;  /* 0x000000fffffff290 */ /* 0x000fe4000fffe0ff */
[----:B------:R-:W3:Y:S01]  /*45d0*/  @P1 LDC.64 R10, c[0x0][0x888] ;  /* 0x00022200ff0a1b82 */ /* 0x000ee20000000a00 */
[----:B-1----:R-:W-:Y:S04]  /*45e0*/  @P1 IMAD R0, R4, UR36, RZ ;  /* 0x0000002404001c24 */ /* 0x002fe8000f8e02ff */
[----:B---3--:R-:W-:Y:S04]  /*45f0*/  @P1 IMAD.WIDE R10, R0, 0x4, R10 ;  /* 0x00000004000a1825 */ /* 0x008fe800078e020a */
[----:B------:R-:W-:Y:S01]  /*4600*/  HFMA2 R0, -RZ, RZ, 0, 5.9604644775390625e-08 ;  /* 0x00000001ff007431 */ /* 0x000fe200000001ff */
[----:B--2--5:R2:W5:Y:S04]  /*4610*/  @P1 LDG.E R40, desc[UR4][R10.64] ;  /* 0x000000040a281981 */ /* 0x024568000c1e1900 */
[----:B------:R-:W-:Y:S01]  /*4620*/  @!P1 PRMT R74, R0, 0x7610, R74 ;  /* 0x00007610004a9816 */ /* 0x000fe2000000004a */
[----:B--2---:R-:W3:Y:S06]  /*4630*/  @!P1 LDC R40, c[0x0][0x880] ;  /* 0x00022000ff289b82 */ /* 0x004eec0000000800 */
.L_x_78:
[----:B---3-5:R-:W-:Y:S01]  /*4640*/  @!P0 ISETP.EQ.AND P1, PT, R40, RZ, PT ;  /* 0x000000ff2800820c */ /* 0x028fe20003f22270 */
[----:B------:R-:W-:Y:S01]  /*4650*/  @!UPT UIADD3 URZ, UPT, UPT, URZ, URZ, URZ ;  /* 0x000000fffffff290 */ /* 0x000fe2000fffe0ff */
[----:B------:R-:W-:Y:S11]  /*4660*/  @!P0 BRA `(.L_x_79) ;  /* 0x0000000000188947 */ /* 0x000ff60003800000 */
[----:B------:R-:W-:Y:S02]  /*4670*/  LOP3.LUT P0, RZ, R74, 0xff, RZ, 0xc0, !PT ;  /* 0x000000ff4aff7812 */ /* 0x000fe4000780c0ff */
[----:B------:R-:W-:Y:S04]  /*4680*/  ISETP.NE.U32.AND P1, PT, R2, RZ, PT ;  /* 0x000000ff0200720c */ /* 0x000fe80003f25070 */
[----:B------:R-:W-:Y:S04]  /*4690*/  ISETP.NE.AND.EX P1, PT, R3, RZ, PT, P1 ;  /* 0x000000ff0300720c */ /* 0x000fe80003f25310 */
[----:B------:R-:W-:Y:S03]  /*46a0*/  PLOP3.LUT P1, PT, P1, PT, PT, 0x8, 0x80 ;  /* 0x000000000080781c */ /* 0x000fe60000f2e170 */
[----:B------:R-:W-:Y:S11]  /*46b0*/  @P0 ISETP.EQ.AND P1, PT, R40, RZ, PT ;  /* 0x000000ff2800020c */ /* 0x000ff60003f22270 */
[----:B------:R-:W-:Y:S02]  /*46c0*/  @!UPT UIADD3 URZ, UPT, UPT, URZ, URZ, URZ ;  /* 0x000000fffffff290 */ /* 0x000fe4000fffe0ff */
.L_x_79:
[----:B------:R-:W2:Y:S01]  /*46d0*/  SYNCS.PHASECHK.TRANS64.TRYWAIT P2, [UR21+0x40], R9 ;  /* 0x00004009ff0075a7 */ /* 0x000ea20008041115 */
[----:B------:R-:W-:Y:S04]  /*46e0*/  ELECT P0, URZ, PT ;  /* 0x0000000000ff782f */ /* 0x000fe80003800000 */
[----:B------:R-:W-:Y:S11]  /*46f0*/  PLOP3.LUT P1, PT, P1, P0, PT, 0xf2, 0x2f ;  /* 0x00000000002f781c */ /* 0x000ff60000f21e72 */
[----:B------:R-:W-:Y:S02]  /*4700*/  @!UPT UIADD3 URZ, UPT, UPT, URZ, URZ, URZ ;  /* 0x000000fffffff290 */ /* 0x000fe4000fffe0ff */
[----:B------:R-:W-:Y:S05]  /*4710*/  @!P1 IADD3 R8, P0, PT, R16, 0x580, RZ ;  /* 0x0000058010089810 */ /* 0x000fea0007f1e0ff */
[----:B-1----:R-:W-:Y:S01]  /*4720*/  @!P1 IMAD.X R6, RZ, RZ, R17, P0 ;  /* 0x000000ffff069224 */ /* 0x002fe200000e0611 */
[----:B--2---:R-:W-:Y:S07]  /*4730*/  @!P2 BRA `(.L_x_80) ;  /* 0x0000003400dca947 */ /* 0x004fee0003800000 */
.L_x_139:
[----:B------:R-:W-:Y:S01]  /*4740*/  @!P1 R2UR UR5, R8 ;  /* 0x00000000080592ca */ /* 0x000fe200000e0000 */
[----:B------:R-:W-:Y:S01]  /*4750*/  VOTEU.ALL UP0, P1 ;  /* 0x0000000000ff7886 */ /* 0x000fe20000800000 */
[----:B------:R-:W-:Y:S01]  /*4760*/  @!P1 R2UR UR4, R6 ;  /* 0x00000000060492ca */ /* 0x000fe200000e0000 */
[----:B-1----:R-:W-:Y:S01]  /*4770*/  @!P1 IMAD.MOV.U32 R0, RZ, RZ, 0x1000 ;  /* 0x00001000ff009424 */ /* 0x002fe200078e00ff */
[----:B------:R-:W-:Y:S01]  /*4780*/  UMOV UR8, 0x0 ;  /* 0x0000000000087882 */ /* 0x000fe20000000000 */
[----:B------:R-:W-:Y:S01]  /*4790*/  UMOV UR9, 0x10000000 ;  /* 0x1000000000097882 */ /* 0x000fe20000000000 */
[----:B------:R-:W-:Y:S01]  /*47a0*/  @!UP0 UIADD3 UR16, UPT, UPT, UR21, 0x200, URZ ;  /* 0x0000020015108890 */ /* 0x000fe2000fffe0ff */
[----:B------:R-:W-:Y:S01]  /*47b0*/  VIADD R14, R14, 0x1 ;  /* 0x000000010e0e7836 */ /* 0x000fe20000000000 */
[----:B------:R-:W-:Y:S01]  /*47c0*/  VOTEU.ALL UP0, P1 ;  /* 0x0000000000ff7886 */ /* 0x000fe20000800000 */
[----:B------:R-:W-:Y:S01]  /*47d0*/  UMOV UR20, UR36 ;  /* 0x0000002400147c82 */ /* 0x000fe20008000000 */
[----:B------:R-:W-:Y:S03]  /*47e0*/  UPRMT UR6, UR45, 0x654, UR17 ;  /* 0x000006542d067896 */ /* 0x000fe60008000011 */
[----:B------:R-:W-:Y:S02]  /*47f0*/  IMAD.U32 R10, RZ, RZ, UR5 ;  /* 0x00000005ff0a7e24 */ /* 0x000fe4000f8e00ff */
[----:B------:R-:W-:Y:S03]  /*4800*/  IMAD.U32 R11, RZ, RZ, UR4 ;  /* 0x00000004ff0b7e24 */ /* 0x000fe6000f8e00ff */
[----:B------:R-:W-:Y:S02]  /*4810*/  @!P1 R2UR UR4, R10 ;  /* 0x000000000a0492ca */ /* 0x000fe400000e0000 */
[----:B------:R-:W-:Y:S11]  /*4820*/  @!P1 R2UR UR5, R11 ;  /* 0x000000000b0592ca */ /* 0x000ff600000e0000 */
[----:B------:R-:W-:Y:S02]  /*4830*/  @!UPT UIADD3 URZ, UPT, UPT, URZ, URZ, URZ ;  /* 0x000000fffffff290 */ /* 0x000fe4000fffe0ff */
[----:B------:R1:W-:Y:S01]  /*4840*/  @!UP0 UTMALDG.3D [UR16], [UR4], desc[UR8] ;  /* 0x00000810040085b4 */ /* 0x0003e20008011000 */
[----:B------:R1:W-:Y:S01]  /*4850*/  @!P1 SYNCS.ARRIVE.TRANS64.RED.A0TR RZ, [UR21+0x30], R0 ;  /* 0x00003000ffff99a7 */ /* 0x0003e20008300415 */
[----:B------:R-:W-:Y:S01]  /*4860*/  SYNCS.ARRIVE.TRANS64.RED.A1T0 RZ, [UR6], RZ ;  /* 0x000000ffffff79a7 */ /* 0x000fe20008100406 */
[----:B------:R-:W2:Y:S02]  /*4870*/  SYNCS.PHASECHK.TRANS64.TRYWAIT P0, [UR21+0x48], R9 ;  /* 0x00004809ff0075a7 */ /* 0x000ea40008001115 */
[----:B-12---:R-:W-:Y:S05]  /*4880*/  @!P0 BRA `(.L_x_81) ;  /* 0x0000003400a08947 */ /* 0x006fea0003800000 */
.L_x_141:
[----:B------:R-:W-:Y:S01]  /*4890*/  @!P1 IADD3 R6, P0, PT, R16, 0x580, RZ ;  /* 0x0000058010069810 */ /* 0x000fe20007f1e0ff */
[----:B------:R-:W-:Y:S01]  /*48a0*/  VOTEU.ALL UP0, P1 ;  /* 0x0000000000ff7886 */ /* 0x000fe20000800000 */
[----:B------:R-:W-:Y:S01]  /*48b0*/  UMOV UR6, 0x0 ;  /* 0x0000000000067882 */ /* 0x000fe20000000000 */
[----:B------:R-:W-:Y:S01]  /*48c0*/  UMOV UR7, 0x10000000 ;  /* 0x1000000000077882 */ /* 0x000fe20000000000 */
[----:B------:R-:W-:Y:S01]  /*48d0*/  @!P1 R2UR UR5, R6 ;  /* 0x00000000060592ca */ /* 0x000fe200000e0000 */
[----:B-1----:R-:W-:Y:S01]  /*48e0*/  @!P1 IMAD.X R0, RZ, RZ, R17, P0 ;  /* 0x000000ffff009224 */ /* 0x002fe200000e0611 */
[----:B------:R-:W-:Y:S01]  /*48f0*/  @!UP0 UIADD3 UR10, UPT, UPT, UR18, 0x40, URZ ;  /* 0x00000040120a8890 */ /* 0x000fe2000fffe0ff */
[----:B------:R-:W-:Y:S01]  /*4900*/  R2UR UR16, R76 ;  /* 0x000000004c1072ca */ /* 0x000fe200000e0000 */
[----:B------:R-:W-:Y:S01]  /*4910*/  @!UP0 UIADD3 UR8, UPT, UPT, UR21, 0x1200, URZ ;  /* 0x0000120015088890 */ /* 0x000fe2000fffe0ff */
[----:B------:R-:W-:Y:S01]  /*4920*/  ISETP.NE.AND P0, PT, R14, 0x2, PT ;  /* 0x000000020e00780c */ /* 0x000fe20003f05270 */
[----:B------:R-:W-:Y:S01]  /*4930*/  @!UP0 UIADD3 UR9, UPT, UPT, UR21, 0x38, URZ ;  /* 0x0000003815098890 */ /* 0x000fe2000fffe0ff */
[----:B------:R-:W-:Y:S01]  /*4940*/  @!P1 R2UR UR4, R0 ;  /* 0x00000000000492ca */ /* 0x000fe200000e0000 */
[----:B------:R-:W-:Y:S01]  /*4950*/  VOTEU.ALL UP0, P1 ;  /* 0x0000000000ff7886 */ /* 0x000fe20000800000 */
[----:B------:R-:W-:Y:S01]  /*4960*/  UMOV UR11, UR19 ;  /* 0x00000013000b7c82 */ /* 0x000fe20008000000 */
[----:B------:R-:W-:Y:S01]  /*4970*/  UMOV UR12, UR36 ;  /* 0x00000024000c7c82 */ /* 0x000fe20008000000 */
[----:B------:R-:W-:Y:S01]  /*4980*/  SEL R0, RZ, 0x1, P0 ;  /* 0x00000001ff007807 */ /* 0x000fe20000000000 */
[----:B------:R-:W-:Y:S01]  /*4990*/  UIADD3 UR20, UPT, UPT, UR13, UR63, URZ ;  /* 0x0000003f0d147290 */ /* 0x000fe2000fffe0ff */
[----:B------:R-:W-:Y:S01]  /*49a0*/  IMAD.U32 R8, RZ, RZ, UR5 ;  /* 0x00000005ff087e24 */ /* 0x000fe2000f8e00ff */
[----:B------:R-:W-:Y:S01]  /*49b0*/  LOP3.LUT R15, R15, 0x1, RZ, 0x3c, !PT ;  /* 0x000000010f0f7812 */ /* 0x000fe200078e3cff */
[----:B------:R-:W-:Y:S01]  /*49c0*/  UPLOP3.LUT UP3, UPT, UPT, UPT, UPT, 0x80, 0x8 ;  /* 0x000000000008789c */ /* 0x000fe20003f6f070 */
[----:B------:R-:W-:Y:S01]  /*49d0*/  LOP3.LUT R13, R13, R0, RZ, 0x3c, !PT ;  /* 0x000000000d0d7212 */ /* 0x000fe200078e3cff */
[----:B------:R-:W-:Y:S01]  /*49e0*/  UIADD3 UR16, UPT, UPT, UR14, UR16, URZ ;  /* 0x000000100e107290 */ /* 0x000fe2000fffe0ff */
[----:B------:R-:W-:Y:S01]  /*49f0*/  SEL R14, R14, RZ, P0 ;  /* 0x000000ff0e0e7207 */ /* 0x000fe20000000000 */
[----:B------:R-:W-:Y:S01]  /*4a00*/  UMOV UR36, UR26 ;  /* 0x0000001a00247c82 */ /* 0x000fe20008000000 */
[----:B------:R-:W-:Y:S01]  /*4a10*/  IMAD.U32 R9, RZ, RZ, UR4 ;  /* 0x00000004ff097e24 */ /* 0x000fe2000f8e00ff */
[----:B------:R-:W-:Y:S04]  /*4a20*/  @!P1 R2UR UR4, R8 ;  /* 0x00000000080492ca */ /* 0x000fe800000e0000 */
[----:B------:R-:W-:Y:S11]  /*4a30*/  @!P1 R2UR UR5, R9 ;  /* 0x00000000090592ca */ /* 0x000ff600000e0000 */
[----:B------:R-:W-:Y:S02]  /*4a40*/  @!UPT UIADD3 URZ, UPT, UPT, URZ, URZ, URZ ;  /* 0x000000fffffff290 */ /* 0x000fe4000fffe0ff */
[----:B------:R2:W-:Y:S01]  /*4a50*/  @!UP0 UTMALDG.3D [UR8], [UR4], desc[UR6] ;  /* 0x00000608040085b4 */ /* 0x0005e20008011000 */
[----:B------:R2:W-:Y:S01]  /*4a60*/  @!P1 SYNCS.ARRIVE.TRANS64.RED.A0TR RZ, [UR21+0x38], R7 ;  /* 0x00003807ffff99a7 */ /* 0x0005e20008300415 */
[----:B------:R-:W-:Y:S01]  /*4a70*/  SYNCS.ARRIVE.TRANS64.RED.A1T0 RZ, [UR33], RZ ;  /* 0x000000ffffff79a7 */ /* 0x000fe20008100421 */
[----:B------:R-:W-:Y:S05]  /*4a80*/  BRA.U UP1, `(.L_x_82) ;  /* 0xfffffff501247547 */ /* 0x000fea000b83ffff */
[----:B------:R-:W-:-:S04]  /*4a90*/  SHF.L.U32 R2, R15, 0x1f, RZ ;  /* 0x0000001f0f027819 */ /* 0x000fc800000006ff */
[----:B------:R-:W1:Y:S02]  /*4aa0*/  SYNCS.PHASECHK.TRANS64.TRYWAIT P0, [UR21+0x40], R2 ;  /* 0x00004002ff0075a7 */ /* 0x000e640008001115 */
[----:B-1----:R-:W-:Y:S05]  /*4ab0*/  @!P0 BRA `(.L_x_83) ;  /* 0x00000034002c8947 */ /* 0x002fea0003800000 */
.L_x_143:
[----:B-1----:R-:W-:-:S07]  /*4ac0*/  MOV R0, UR21 ;  /* 0x0000001500007c02 */ /* 0x002fce0008000f00 */
.L_x_84:
[----:B-1----:R-:W-:-:S04]  /*4ad0*/  SHF.L.U32 R2, R15, 0x1f, RZ ;  /* 0x0000001f0f027819 */ /* 0x002fc800000006ff */
[----:B------:R1:W3:Y:S03]  /*4ae0*/  SYNCS.PHASECHK.TRANS64.TRYWAIT P0, [R0+URZ+0x48], R2 ;  /* 0x00004802000075a7 */ /* 0x0002e600080011ff */
[----:B---3--:R-:W-:Y:S05]  /*4af0*/  @!P0 NANOSLEEP.SYNCS 0x989680 ;  /* 0x009896800000895d */ /* 0x008fea0003900000 */
[----:B------:R-:W3:Y:S02]  /*4b00*/  @!P0 SYNCS.PHASECHK.TRANS64 P0, [R0+URZ+0x48], R2 ;  /* 0x00004802000085a7 */ /* 0x000ee400080010ff */
[----:B--23--:R-:W-:Y:S05]  /*4b10*/  @P0 EXIT ;  /* 0x000000000000094d */ /* 0x00cfea0003800000 */
[----:B------:R-:W-:Y:S05]  /*4b20*/  BRA `(.L_x_84) ;  /* 0xfffffffc00e87947 */ /* 0x000fea000383ffff */
.L_x_73:
[----:B------:R-:W-:-:S06]  /*4b30*/  UISETP.GE.AND UP0, UPT, UR17, 0x4, UPT ;  /* 0x000000041100788c */ /* 0x000fcc000bf06270 */
[----:B------:R-:W-:-:S13]  /*4b40*/  PLOP3.LUT P0, PT, PT, PT, UP0, 0x80, 0x8 ;  /* 0x000000000008781c */ /* 0x000fda0003f0f008 */
[----:B------:R-:W-:Y:S05]  /*4b50*/  @!P0 EXIT ;  /* 0x000000000000894d */ /* 0x000fea0003800000 */
[----:B------:R-:W-:Y:S01]  /*4b60*/  BAR.SYNC.DEFER_BLOCKING 0x6, 0xa0 ;  /* 0x0182800000007b1d */ /* 0x000fe20000010000 */
[C---:B------:R-:W-:Y:S01]  /*4b70*/  IMAD.SHL.U32 R7, R84.reuse, 0x40, RZ ;  /* 0x0000004054077824 */ /* 0x040fe200078e00ff */
[C---:B------:R-:W-:Y:S01]  /*4b80*/  LOP3.LUT R86, R84.reuse, 0x60, RZ, 0xc0, !PT ;  /* 0x0000006054567812 */ /* 0x040fe200078ec0ff */
[C---:B------:R-:W-:Y:S01]  /*4b90*/  IMAD.SHL.U32 R4, R84.reuse, 0x20, RZ ;  /* 0x0000002054047824 */ /* 0x040fe200078e00ff */
[----:B------:R-:W-:Y:S01]  /*4ba0*/  CS2R R82, SRZ ;  /* 0x0000000000527805 */ /* 0x000fe2000001ff00 */
[C---:B------:R-:W-:Y:S01]  /*4bb0*/  IMAD.SHL.U32 R5, R84.reuse, 0x8, RZ ;  /* 0x0000000854057824 */ /* 0x040fe200078e00ff */
[----:B------:R-:W-:Y:S02]  /*4bc0*/  UMOV UR44, 0x400 ;  /* 0x00000400002c7882 */ /* 0x000fe40000000000 */
[----:B------:R-:W1:Y:S01]  /*4bd0*/  LDC.64 R72, c[0x0][0x8b0] ;  /* 0x00022c00ff487b82 */ /* 0x000e620000000a00 */
[----:B------:R-:W-:Y:S01]  /*4be0*/  ULEA UR44, UR45, UR44, 0x18 ;  /* 0x0000002c2d2c7291 */ /* 0x000fe2000f8ec0ff */
[----:B------:R-:W-:Y:S01]  /*4bf0*/  LOP3.LUT R6, R7, 0x180, RZ, 0xc0, !PT ;  /* 0x0000018007067812 */ /* 0x000fe200078ec0ff */
[----:B------:R-:W-:Y:S01]  /*4c00*/  IMAD.U32 R37, R84, 0x10000, RZ ;  /* 0x0001000054257824 */ /* 0x000fe200078e00ff */
[----:B------:R-:W-:Y:S01]  /*4c10*/  LOP3.LUT R4, R4, 0xc00, RZ, 0xc0, !PT ;  /* 0x00000c0004047812 */ /* 0x000fe200078ec0ff */
[----:B------:R-:W-:Y:S01]  /*4c20*/  UIADD3 UR4, UPT, UPT, UR44, 0x2200, URZ ;  /* 0x000022002c047890 */ /* 0x000fe2000fffe0ff */
[----:B------:R-:W-:Y:S01]  /*4c30*/  LOP3.LUT R5, R6, 0x30, R5, 0xf8, !PT ;  /* 0x0000003006057812 */ /* 0x000fe200078ef805 */
[----:B------:R-:W-:Y:S01]  /*4c40*/  IMAD.SHL.U32 R6, R84, 0x2, RZ ;  /* 0x0000000254067824 */ /* 0x000fe200078e00ff */
[----:B------:R-:W2:Y:S01]  /*4c50*/  LDC.64 R70, c[0x0][0x8a8] ;  /* 0x00022a00ff467b82 */ /* 0x000ea20000000a00 */
[----:B------:R-:W-:Y:S01]  /*4c60*/  LOP3.LUT R4, R4, 0x40, R7, 0xf8, !PT ;  /* 0x0000004004047812 */ /* 0x000fe200078ef807 */
[----:B------:R-:W-:Y:S01]  /*4c70*/  IMAD.MOV.U32 R36, RZ, RZ, RZ ;  /* 0x000000ffff247224 */ /* 0x000fe200078e00ff */
[----:B------:R-:W-:Y:S01]  /*4c80*/  LOP3.LUT R37, R37, 0x600000, RZ, 0xc0, !PT ;  /* 0x0060000025257812 */ /* 0x000fe200078ec0ff */
[----:B------:R-:W-:Y:S01]  /*4c90*/  IMAD.MOV.U32 R78, RZ, RZ, RZ ;  /* 0x000000ffff4e7224 */ /* 0x000fe200078e00ff */
[----:B------:R-:W-:-:S02]  /*4ca0*/  LOP3.LUT R84, R84, 0x2, RZ, 0xc0, !PT ;  /* 0x0000000254547812 */ /* 0x000fc400078ec0ff */
[----:B------:R-:W-:Y:S02]  /*4cb0*/  CS2R R80, SRZ ;  /* 0x0000000000507805 */ /* 0x000fe4000001ff00 */
[----:B------:R-:W-:Y:S01]  /*4cc0*/  LOP3.LUT R5, R5, 0x20, R6, 0x78, !PT ;  /* 0x0000002005057812 */ /* 0x000fe200078e7806 */
[----:B------:R-:W-:Y:S01]  /*4cd0*/  IMAD.U32 R85, RZ, RZ, UR4 ;  /* 0x00000004ff557e24 */ /* 0x000fe2000f8e00ff */
[----:B------:R-:W3:Y:S01]  /*4ce0*/  LDS R0, [UR44+0x110] ;  /* 0x0001102cff007984 */ /* 0x000ee20008000800 */
[----:B------:R-:W-:Y:S01]  /*4cf0*/  LOP3.LUT R4, R4, 0x200, R7, 0xf8, !PT ;  /* 0x0000020004047812 */ /* 0x000fe200078ef807 */
[----:B------:R-:W-:Y:S01]  /*4d00*/  IMAD.MOV R79, RZ, RZ, -R84 ;  /* 0x000000ffff4f7224 */ /* 0x000fe200078e0a54 */
[----:B------:R-:W4:Y:S02]  /*4d10*/  LDCU UR58, c[0x0][0x370] ;  /* 0x00006e00ff3a77ac */ /* 0x000f240008000800 */
[----:B------:R-:W-:Y:S01]  /*4d20*/  LOP3.LUT R69, R4, R5, RZ, 0xfc, !PT ;  /* 0x0000000504457212 */ /* 0x000fe200078efcff */
[----:B------:R-:W1:Y:S01]  /*4d30*/  LDCU UR43, c[0x0][0xb0c] ;  /* 0x00016180ff2b77ac */ /* 0x000e620008000800 */
[----:B------:R-:W1:Y:S01]  /*4d40*/  LDCU UR39, c[0x0][0xb30] ;  /* 0x00016600ff2777ac */ /* 0x000e620008000800 */
[----:B------:R-:W1:Y:S01]  /*4d50*/  LDCU.64 UR56, c[0x0][0x888] ;  /* 0x00011100ff3877ac */ /* 0x000e620008000a00 */
[----:B------:R-:W1:Y:S01]  /*4d60*/  LDCU.64 UR40, c[0x0][0xb28] ;  /* 0x00016500ff2877ac */ /* 0x000e620008000a00 */
[----:B------:R-:W1:Y:S01]  /*4d70*/  LDCU.64 UR60, c[0x0][0x890] ;  /* 0x00011200ff3c77ac */ /* 0x000e620008000a00 */
[----:B------:R-:W1:Y:S01]  /*4d80*/  LDCU.128 UR52, c[0x0][0xb10] ;  /* 0x00016200ff3477ac */ /* 0x000e620008000c00 */
[----:B------:R-:W1:Y:S01]  /*4d90*/  LDCU UR47, c[0x0][0x374] ;  /* 0x00006e80ff2f77ac */ /* 0x000e620008000800 */
[----:B------:R-:W-:Y:S01]  /*4da0*/  UIADD3 UR62, UPT, UPT, UR44, 0x200, URZ ;  /* 0x000002002c3e7890 */ /* 0x000fe2000fffe0ff */
[----:B-1234-:R-:W-:-:S11]  /*4db0*/  IMAD.IADD R37, R0, 0x1, R37 ;  /* 0x0000000100257824 */ /* 0x01efd600078e0225 */
.L_x_110:
[----:B------:R-:W-:Y:S02]  /*4dc0*/  LEA R3, R78, UR44, 0x3 ;  /* 0x0000002c4e037c11 */ /* 0x000fe4000f8e18ff */
[----:B------:R-:W-:Y:S02]  /*4dd0*/  SHF.L.U32 R0, R82, 0x1f, RZ ;  /* 0x0000001f52007819 */ /* 0x000fe400000006ff */
[----:B-1----:R-:W-:Y:S02]  /*4de0*/  LEA R4, R78, UR44, 0x4 ;  /* 0x0000002c4e047c11 */ /* 0x002fe4000f8e20ff */
[----:B------:R-:W1:Y:S02]  /*4df0*/  SYNCS.PHASECHK.TRANS64.TRYWAIT P0, [R3+URZ+0x60], R0 ;  /* 0x00006000030075a7 */ /* 0x000e6400080011ff */
[----:B-1----:R-:W-:Y:S05]  /*4e00*/  @!P0 BRA `(.L_x_85) ;  /* 0x0000003000708947 */ /* 0x002fea0003800000 */
.L_x_144:
        /* <DEDUP_REMOVED lines=8> */
[----:B--2---:R-:W-:Y:S11]  /*4e90*/  LOP3.LUT P0, RZ, R6, 0x1, RZ, 0xc0, !PT ;  /* 0x0000000106ff7812 */ /* 0x004ff6000780c0ff */
[----:B------:R-:W-:Y:S02]  /*4ea0*/  @!UPT UIADD3 URZ, UPT, UPT, URZ, URZ, URZ ;  /* 0x000000fffffff290 */ /* 0x000fe4000fffe0ff */
[----:B---3--:R-:W-:Y:S01]  /*4eb0*/  VOTEU.ANY UP1, P0 ;  /* 0x0000000000ff7886 */ /* 0x008fe20000020100 */
[----:B------:R-:W-:Y:S01]  /*4ec0*/  PLOP3.LUT P0, PT, PT, PT, UP1, 0x80, 0x8 ;  /* 0x000000000008781c */ /* 0x000fe20003f0f018 */
[----:B------:R-:W-:Y:S11]  /*4ed0*/  UP2UR UR46, UPR, URZ, 0x2 ;  /* 0x00000002ff2e7883 */ /* 0x000ff60008000000 */
[----:B------:R-:W-:Y:S01]  /*4ee0*/  @!UPT UIADD3 URZ, UPT, UPT, URZ, URZ, URZ ;  /* 0x000000fffffff290 */ /* 0x000fe2000fffe0ff */
[----:B-1----:R-:W-:Y:S02]  /*4ef0*/  @P0 SHF.R.U32.HI R0, RZ, 0x10, R5 ;  /* 0x00000010ff000819 */ /* 0x002fe40000011605 */
        /* <DEDUP_REMOVED lines=12> */
[----:B------:R-:W2:Y:S01]  /*4fc0*/  LDCU UR12, c[0x0][0xb20] ;  /* 0x00016400ff0c77ac */ /* 0x000ea20008000800 */
[----:B------:R-:W-:Y:S02]  /*4fd0*/  UIMAD.WIDE.U32 UR4, UR47, UR55, URZ ;  /* 0x000000372f0472a5 */ /* 0x000fe4000f8e00ff */
[----:B------:R-:W-:Y:S02]  /*4fe0*/  UIMAD.WIDE.U32 UR6, UR58, UR52, URZ ;  /* 0x000000343a0672a5 */ /* 0x000fe4000f8e00ff */
[----:B------:R-:W-:Y:S02]  /*4ff0*/  UISETP.NE.AND UP0, UPT, UR54, 0x1, UPT ;  /* 0x000000013600788c */ /* 0x000fe4000bf05270 */
[----:B------:R-:W-:Y:S02]  /*5000*/  UIMAD.WIDE.U32 UR8, UR37, UR55, URZ ;  /* 0x00000037250872a5 */ /* 0x000fe4000f8e00ff */
[----:B------:R-:W-:Y:S02]  /*5010*/  UIMAD.WIDE.U32 UR10, UR38, UR52, URZ ;  /* 0x00000034260a72a5 */ /* 0x000fe4000f8e00ff */
[----:B------:R-:W-:Y:S02]  /*5020*/  UISETP.NE.AND UP1, UPT, UR43, 0x1, UPT ;  /* 0x000000012b00788c */ /* 0x000fe4000bf25270 */
[----:B------:R-:W-:Y:S01]  /*5030*/  UISETP.NE.AND UP2, UPT, UR42, 0x1, UPT ;  /* 0x000000012a00788c */ /* 0x000fe2000bf45270 */
[----:B------:R-:W-:Y:S02]  /*5040*/  UMOV UR4, UR5 ;  /* 0x0000000500047c82 */ /* 0x000fe40008000000 */
[----:B--2---:R-:W-:Y:S03]  /*5050*/  USHF.R.U32.HI UR5, URZ, UR12, UR4 ;  /* 0x0000000cff057299 */ /* 0x004fe60008011604 */
[----:B------:R-:W-:Y:S02]  /*5060*/  UMOV UR4, UR7 ;  /* 0x0000000700047c82 */ /* 0x000fe40008000000 */
[----:B------:R-:W-:Y:S02]  /*5070*/  USHF.R.U32.HI UR7, URZ, UR53, UR4 ;  /* 0x00000035ff077299 */ /* 0x000fe40008011604 */
[----:B------:R-:W-:Y:S02]  /*5080*/  USEL UR4, UR47, UR5, !UP0 ;  /* 0x000000052f047287 */ /* 0x000fe4000c000000 */
[----:B------:R-:W-:Y:S01]  /*5090*/  USEL UR7, UR58, UR7, !UP1 ;  /* 0x000000073a077287 */ /* 0x000fe2000c800000 */
[----:B------:R-:W-:Y:S01]  /*50a0*/  UMOV UR5, UR9 ;  /* 0x0000000900057c82 */ /* 0x000fe20008000000 */
[----:B------:R-:W-:Y:S02]  /*50b0*/  UIMAD.WIDE.U32 UR8, UR4, UR40, URZ ;  /* 0x00000028040872a5 */ /* 0x000fe4000f8e00ff */
[----:B------:R-:W-:Y:S03]  /*50c0*/  USHF.R.U32.HI UR6, URZ, UR12, UR5 ;  /* 0x0000000cff067299 */ /* 0x000fe60008011605 */
[----:B------:R-:W-:Y:S01]  /*50d0*/  UMOV UR5, UR11 ;  /* 0x0000000b00057c82 */ /* 0x000fe20008000000 */
[----:B------:R-:W-:Y:S02]  /*50e0*/  UIMAD.WIDE.U32 UR10, UR7, UR40, URZ ;  /* 0x00000028070a72a5 */ /* 0x000fe4000f8e00ff */
[----:B------:R-:W-:Y:S02]  /*50f0*/  USHF.R.U32.HI UR12, URZ, UR53, UR5 ;  /* 0x00000035ff0c7299 */ /* 0x000fe40008011605 */
[----:B------:R-:W-:Y:S01]  /*5100*/  USEL UR6, UR37, UR6, !UP0 ;  /* 0x0000000625067287 */ /* 0x000fe2000c000000 */
[----:B------:R-:W-:Y:S02]  /*5110*/  UMOV UR5, UR9 ;  /* 0x0000000900057c82 */ /* 0x000fe40008000000 */
[----:B------:R-:W-:Y:S01]  /*5120*/  UMOV UR10, UR11 ;  /* 0x0000000b000a7c82 */ /* 0x000fe20008000000 */
[----:B------:R-:W-:Y:S02]  /*5130*/  @UP2 USHF.R.U32.HI UR4, URZ, UR41, UR5 ;  /* 0x00000029ff042299 */ /* 0x000fe40008011605 */
[----:B------:R-:W-:Y:S02]  /*5140*/  @UP2 USHF.R.U32.HI UR7, URZ, UR41, UR10 ;  /* 0x00000029ff072299 */ /* 0x000fe4000801160a */
[----:B------:R-:W-:Y:S02]  /*5150*/  UIMAD UR4, UR42, UR4, URZ ;  /* 0x000000042a0472a4 */ /* 0x000fe4000f8e02ff */
[----:B------:R-:W-:Y:S02]  /*5160*/  UIMAD.WIDE.U32 UR10, UR6, UR40, URZ ;  /* 0x00000028060a72a5 */ /* 0x000fe4000f8e00ff */
[----:B------:R-:W-:Y:S02]  /*5170*/  USEL UR5, UR38, UR12, !UP1 ;  /* 0x0000000c26057287 */ /* 0x000fe4000c800000 */
[----:B------:R-:W-:Y:S02]  /*5180*/  UIMAD UR8, UR42, UR7, URZ ;  /* 0x000000072a0872a4 */ /* 0x000fe4000f8e02ff */
[----:B------:R-:W-:Y:S03]  /*5190*/  UISETP.GE.AND UP0, UPT, UR6, UR4, UPT ;  /* 0x000000040600728c */ /* 0x000fe6000bf06270 */
[----:B------:R-:W-:Y:S01]  /*51a0*/  UMOV UR4, UR11 ;  /* 0x0000000b00047c82 */ /* 0x000fe20008000000 */
[----:B------:R-:W-:Y:S02]  /*51b0*/  UISETP.GE.OR UP0, UPT, UR5, UR8, UP0 ;  /* 0x000000080500728c */ /* 0x000fe40008706670 */
[----:B------:R-:W-:Y:S02]  /*51c0*/  USHF.R.U32.HI UR4, URZ, UR41, UR4 ;  /* 0x00000029ff047299 */ /* 0x000fe40008011604 */
[----:B------:R-:W-:Y:S02]  /*51d0*/  UIMAD.WIDE.U32 UR8, UR5, UR40, URZ ;  /* 0x00000028050872a5 */ /* 0x000fe4000f8e00ff */
[----:B------:R-:W-:Y:S02]  /*51e0*/  USEL UR11, UR6, UR4, !UP2 ;  /* 0x00000004060b7287 */ /* 0x000fe4000d000000 */
[----:B------:R-:W-:Y:S02]  /*51f0*/  UIADD3 UR8, UPT, UPT, -UR5, URZ, URZ ;  /* 0x000000ff05087290 */ /* 0x000fe4000fffe1ff */
[----:B------:R-:W-:Y:S01]  /*5200*/  UIADD3 UR10, UPT, UPT, -UR11, URZ, URZ ;  /* 0x000000ff0b0a7290 */ /* 0x000fe2000fffe1ff */
[----:B------:R-:W-:Y:S01]  /*5210*/  @!UP0 UMOV UR4, UR9 ;  /* 0x0000000900048c82 */ /* 0x000fe20008000000 */
[----:B------:R-:W-:Y:S02]  /*5220*/  UIADD3 UR9, UPT, UPT, -UR6, URZ, URZ ;  /* 0x000000ff06097290 */ /* 0x000fe4000fffe1ff */
[----:B------:R-:W-:Y:S02]  /*5230*/  @!UP0 USHF.R.U32.HI UR4, URZ, UR41, UR4 ;  /* 0x00000029ff048299 */ /* 0x000fe40008011604 */
[----:B------:R-:W-:Y:S02]  /*5240*/  UIMAD UR10, UR42, UR10, UR6 ;  /* 0x0000000a2a0a72a4 */ /* 0x000fe4000f8e0206 */
[----:B------:R-:W-:Y:S04]  /*5250*/  @!UP0 USEL UR4, UR5, UR4, !UP2 ;  /* 0x0000000405048287 */ /* 0x000fe8000d000000 */
[----:B------:R-:W-:Y:S02]  /*5260*/  @!UP0 UIMAD UR10, UR7, UR10, UR4 ;  /* 0x0000000a070a82a4 */ /* 0x000fe4000f8e0204 */
[----:B------:R-:W-:Y:S02]  /*5270*/  @!UP0 UIADD3 UR11, UPT, UPT, UR11, -UR4, URZ ;  /* 0x800000040b0b8290 */ /* 0x000fe4000fffe0ff */
[----:B------:R-:W-:Y:S02]  /*5280*/  UIMAD UR7, UR43, UR8, UR38 ;  /* 0x000000082b0772a4 */ /* 0x000fe4000f8e0226 */
[----:B------:R-:W-:Y:S02]  /*5290*/  @!UP0 UIMAD UR6, UR11, UR42, UR5 ;  /* 0x0000002a0b0682a4 */ /* 0x000fe4000f8e0205 */
[----:B------:R-:W-:Y:S01]  /*52a0*/  UIMAD UR4, UR54, UR9, UR37 ;  /* 0x00000009360472a4 */ /* 0x000fe2000f8e0225 */
[----:B------:R-:W-:Y:S02]  /*52b0*/  @!UP0 UMOV UR5, UR10 ;  /* 0x0000000a00058c82 */ /* 0x000fe40008000000 */
[----:B------:R-:W-:Y:S02]  /*52c0*/  UIMAD UR38, UR5, UR43, UR7 ;  /* 0x0000002b052672a4 */ /* 0x000fe4000f8e0207 */
[----:B------:R-:W-:Y:S11]  /*52d0*/  UIMAD UR37, UR6, UR54, UR4 ;  /* 0x00000036062572a4 */ /* 0x000ff6000f8e0204 */
[----:B------:R-:W-:Y:S01]  /*52e0*/  @!UPT UIADD3 URZ, UPT, UPT, URZ, URZ, URZ ;  /* 0x000000fffffff290 */ /* 0x000fe2000fffe0ff */
.L_x_86:
[----:B------:R-:W-:Y:S01]  /*52f0*/  UISETP.NE.AND UP0, UPT, UR39, 0x1, UPT ;  /* 0x000000012700788c */ /* 0x000fe2000bf05270 */
[----:B------:R-:W-:Y:S01]  /*5300*/  IADD3 R78, PT, PT, R78, 0x1, RZ ;  /* 0x000000014e4e7810 */ /* 0x000fe20007ffe0ff */
[----:B------:R-:W-:Y:S02]  /*5310*/  USHF.L.U32 UR50, UR16, 0x6, URZ ;  /* 0x0000000610327899 */ /* 0x000fe400080006ff */
[----:B------:R-:W-:Y:S07]  /*5320*/  USHF.L.U32 UR49, UR20, 0x7, URZ ;  /* 0x0000000714317899 */ /* 0x000fee00080006ff */
[----:B------:R-:W2:Y:S01]  /*5330*/  @!UP0 LDCU.128 UR12, c[0x0][0xb10] ;  /* 0x00016200ff0c87ac */ /* 0x000ea20008000c00 */
[----:B------:R-:W3:Y:S01]  /*5340*/  @!UP0 LDCU UR5, c[0x0][0xb0c] ;  /* 0x00016180ff0587ac */ /* 0x000ee20008000800 */
[----:B------:R-:W4:Y:S01]  /*5350*/  @!UP0 LDCU UR10, c[0x0][0xb20] ;  /* 0x00016400ff0a87ac */ /* 0x000f220008000800 */
[----:B--2---:R-:W-:Y:S02]  /*5360*/  UIMAD.WIDE.U32 UR8, UR38, UR12, URZ ;  /* 0x0000000c260872a5 */ /* 0x004fe4000f8e00ff */
[----:B------:R-:W-:Y:S02]  /*5370*/  UIMAD.WIDE.U32 UR6, UR37, UR15, URZ ;  /* 0x0000000f250672a5 */ /* 0x000fe4000f8e00ff */
[----:B------:R-:W-:Y:S03]  /*5380*/  @!UP0 UISETP.NE.AND UP1, UPT, UR14, 0x1, UPT ;  /* 0x000000010e00888c */ /* 0x000fe6000bf25270 */
[----:B------:R-:W-:Y:S01]  /*5390*/  @!UP0 UMOV UR4, UR9 ;  /* 0x0000000900048c82 */ /* 0x000fe20008000000 */
[----:B---3--:R-:W-:Y:S02]  /*53a0*/  @!UP0 UISETP.NE.AND UP2, UPT, UR5, 0x1, UPT ;  /* 0x000000010500888c */ /* 0x008fe4000bf45270 */
[----:B------:R-:W-:Y:S01]  /*53b0*/  @!UP0 USHF.R.U32.HI UR4, URZ, UR13, UR4 ;  /* 0x0000000dff048299 */ /* 0x000fe20008011604 */
[----:B------:R-:W-:Y:S02]  /*53c0*/  @!UP0 UMOV UR6, UR7 ;  /* 0x0000000700068c82 */ /* 0x000fe40008000000 */
[----:B----4-:R-:W-:Y:S02]  /*53d0*/  @!UP0 USHF.R.U32.HI UR6, URZ, UR10, UR6 ;  /* 0x0000000aff068299 */ /* 0x010fe40008011606 */
[----:B------:R-:W-:Y:S02]  /*53e0*/  @!UP0 USEL UR7, UR38, UR4, !UP2 ;  /* 0x0000000426078287 */ /* 0x000fe4000d000000 */
[----:B------:R-:W-:Y:S04]  /*53f0*/  @!UP0 USEL UR6, UR37, UR6, !UP1 ;  /* 0x0000000625068287 */ /* 0x000fe8000c800000 */
[----:B------:R-:W-:Y:S02]  /*5400*/  @!UP0 UIADD3 UR4, UPT, UPT, -UR7, UR6, URZ ;  /* 0x0000000607048290 */ /* 0x000fe4000fffe1ff */
[----:B------:R-:W-:Y:S02]  /*5410*/  @!UP0 UIADD3 UR6, UPT, UPT, UR7, -UR6, URZ ;  /* 0x8000000607068290 */ /* 0x000fe4000fffe0ff */
[----:B------:R-:W-:Y:S02]  /*5420*/  @!UP0 UIMAD UR38, UR4, UR5, UR38 ;  /* 0x00000005042682a4 */ /* 0x000fe4000f8e0226 */
[----:B------:R-:W-:Y:S02]  /*5430*/  @!UP0 UIMAD UR37, UR6, UR14, UR37 ;  /* 0x0000000e062582a4 */ /* 0x000fe4000f8e0225 */
[----:B------:R-:W-:Y:S09]  /*5440*/  ULOP3.LUT UP0, URZ, UR62, 0x1b0, URZ, 0xc0, !UPT ;  /* 0x000001b03eff7892 */ /* 0x000ff2000f80c0ff */
[----:B------:R-:W-:Y:S05]  /*5450*/  BRA.U !UP0, `(.L_x_87) ;  /* 0x0000000108407547 */ /* 0x000fea000b800000 */
[----:B------:R-:W2:Y:S01]  /*5460*/  LDCU.64 UR8, c[0x4][0x80] ;  /* 0x01001000ff0877ac */ /* 0x000ea20008000a00 */
[----:B------:R-:W-:Y:S01]  /*5470*/  MOV R3, 0x0 ;  /* 0x0000000000037802 */ /* 0x000fe20000000f00 */
[----:B------:R-:W-:Y:S02]  /*5480*/  HFMA2 R12, -RZ, RZ, 0, 5.9604644775390625e-08 ;  /* 0x00000001ff0c7431 */ /* 0x000fe400000001ff */
[----:B------:R-:W-:Y:S02]  /*5490*/  IMAD.MOV.U32 R8, RZ, RZ, 0x70 ;  /* 0x00000070ff087424 */ /* 0x000fe400078e00ff */
[----:B------:R-:W-:Y:S01]  /*54a0*/  IMAD.MOV.U32 R13, RZ, RZ, RZ ;  /* 0x000000ffff0d7224 */ /* 0x000fe200078e00ff */
[----:B------:R-:W3:Y:S01]  /*54b0*/  LDCU.64 UR6, c[0x4][0x88] ;  /* 0x01001100ff0677ac */ /* 0x000ee20008000a00 */
[----:B------:R-:W4:Y:S01]  /*54c0*/  LDC.64 R2, c[0x4][R3] ;  /* 0x0100000003027b82 */ /* 0x000f220000000a00 */
[----:B------:R-:W1:Y:S01]  /*54d0*/  LDCU.64 UR4, c[0x4][0x8] ;  /* 0x01000100ff0477ac */ /* 0x000e620008000a00 */
[----:B--2---:R-:W-:Y:S01]  /*54e0*/  MOV R5, UR9 ;  /* 0x0000000900057c02 */ /* 0x004fe20008000f00 */
[----:B------:R-:W-:Y:S01]  /*54f0*/  IMAD.U32 R4, RZ, RZ, UR8 ;  /* 0x00000008ff047e24 */ /* 0x000fe2000f8e00ff */
[----:B---3--:R-:W-:Y:S01]  /*5500*/  MOV R7, UR7 ;  /* 0x0000000700077c02 */ /* 0x008fe20008000f00 */
[----:B------:R-:W-:Y:S01]  /*5510*/  IMAD.U32 R6, RZ, RZ, UR6 ;  /* 0x00000006ff067e24 */ /* 0x000fe2000f8e00ff */
[----:B-1----:R-:W-:Y:S01]  /*5520*/  MOV R11, UR5 ;  /* 0x00000005000b7c02 */ /* 0x002fe20008000f00 */
[----:B------:R-:W-:Y:S02]  /*5530*/  IMAD.U32 R10, RZ, RZ, UR4 ;  /* 0x00000004ff0a7e24 */ /* 0x000fe4000f8e00ff */
[----:B------:R-:W-:Y:S07]  /*5540*/  LEPC R20, `(.L_x_87) ;  /* 0x000000001014794e */ /* 0x000fee0000000000 */
[----:B----45:R-:W-:Y:S05]  /*5550*/  CALL.ABS.NOINC R2 ;  /* 0x0000000002007343 */ /* 0x030fea0003c00000 */
.L_x_87:
[----:B------:R-:W-:Y:S01]  /*5560*/  LOP3.LUT P0, RZ, R85, 0x1b0, RZ, 0xc0, !PT ;  /* 0x000001b055ff7812 */ /* 0x000fe2000780c0ff */
[----:B------:R-:W-:Y:S11]  /*5570*/  BSSY.RECONVERGENT B6, `(.L_x_88) ;  /* 0x0000013000067945 */ /* 0x000ff60003800200 */
[----:B------:R-:W-:Y:S01]  /*5580*/  @!UPT UIADD3 URZ, UPT, UPT, URZ, URZ, URZ ;  /* 0x000000fffffff290 */ /* 0x000fe2000fffe0ff */
[----:B------:R-:W-:Y:S05]  /*5590*/  @!P0 BRA `(.L_x_89) ;  /* 0x0000000000408947 */ /* 0x000fea0003800000 */
        /* <DEDUP_REMOVED lines=16> */
.L_x_89:
[----:B------:R-:W-:Y:S05]  /*56a0*/  BSYNC.RECONVERGENT B6 ;  /* 0x0000000000067941 */ /* 0x000fea0003800200 */
.L_x_88:
[----:B------:R-:W-:Y:S01]  /*56b0*/  R2UR UR4, R77 ;  /* 0x000000004d0472ca */ /* 0x000fe200000e0000 */
[----:B------:R-:W-:Y:S01]  /*56c0*/  UISETP.NE.U32.AND UP0, UPT, UR60, URZ, UPT ;  /* 0x000000ff3c00728c */ /* 0x000fe2000bf05070 */
[----:B------:R-:W-:Y:S02]  /*56d0*/  ISETP.NE.U32.AND P4, PT, R72, RZ, PT ;  /* 0x000000ff4800720c */ /* 0x000fe40003f85070 */
[----:B------:R-:W-:Y:S01]  /*56e0*/  ISETP.NE.U32.AND P2, PT, RZ, UR56, PT ;  /* 0x00000038ff007c0c */ /* 0x000fe2000bf45070 */
[----:B------:R-:W-:Y:S01]  /*56f0*/  UISETP.NE.AND.EX UP1, UPT, UR61, URZ, UPT, UP0 ;  /* 0x000000ff3d00728c */ /* 0x000fe2000bf25300 */
[----:B------:R-:W-:Y:S01]  /*5700*/  ISETP.NE.AND.EX P4, PT, R73, RZ, PT, P4 ;  /* 0x000000ff4900720c */ /* 0x000fe20003f85340 */
[----:B------:R-:W-:Y:S01]  /*5710*/  UPLOP3.LUT UP0, UPT, UPT, UPT, UPT, 0x40, 0x4 ;  /* 0x000000000004789c */ /* 0x000fe20003f0e870 */
[----:B------:R-:W-:Y:S05]  /*5720*/  ISETP.NE.AND.EX P2, PT, RZ, UR57, PT, P2 ;  /* 0x00000039ff007c0c */ /* 0x000fea000bf45320 */
[----:B------:R-:W-:Y:S06]  /*5730*/  UISETP.NE.AND UP2, UPT, UR4, URZ, UPT ;  /* 0x000000ff0400728c */ /* 0x000fec000bf45270 */
[----:B------:R-:W-:Y:S05]  /*5740*/  PLOP3.LUT P1, PT, PT, PT, UP2, 0x80, 0x8 ;  /* 0x000000000008781c */ /* 0x000fea0003f2f028 */
[----:B------:R-:W-:Y:S06]  /*5750*/  @UP2 UPLOP3.LUT UP0, UPT, UPT, UPT, UP1, 0x80, 0x8 ;  /* 0x000000000008289c */ /* 0x000fec0003f0f010 */
[----:B------:R-:W-:Y:S01]  /*5760*/  PLOP3.LUT P0, PT, PT, PT, UP0, 0x80, 0x8 ;  /* 0x000000000008781c */ /* 0x000fe20003f0f008 */
[----:B------:R-:W-:Y:S01]  /*5770*/  @!UPT UIADD3 URZ, UPT, UPT, URZ, URZ, URZ ;  /* 0x000000fffffff290 */ /* 0x000fe2000fffe0ff */
[----:B------:R-:W-:Y:S11]  /*5780*/  BRA.U !UP1, `(.L_x_90) ;  /* 0x00000001093c7547 */ /* 0x000ff6000b800000 */
[----:B------:R-:W-:Y:S01]  /*5790*/  UISETP.NE.U32.AND UP0, UPT, UR56, URZ, UPT ;  /* 0x000000ff3800728c */ /* 0x000fe2000bf05070 */
[----:B-1----:R-:W-:Y:S01]  /*57a0*/  HFMA2 R0, -RZ, RZ, 0, 5.9604644775390625e-08 ;  /* 0x00000001ff007431 */ /* 0x002fe200000001ff */
[----:B------:R-:W1:Y:S01]  /*57b0*/  LDCU.64 UR8, c[0x0][0x358] ;  /* 0x00006b00ff0877ac */ /* 0x000e620008000a00 */
[----:B------:R-:W-:Y:S01]  /*57c0*/  IMAD.MOV.U32 R74, RZ, RZ, 0x1 ;  /* 0x00000001ff4a7424 */ /* 0x000fe200078e00ff */
[----:B------:R-:W-:Y:S06]  /*57d0*/  UISETP.NE.AND.EX UP0, UPT, UR57, URZ, UPT, UP0 ;  /* 0x000000ff3900728c */ /* 0x000fec000bf05300 */
[----:B------:R-:W-:Y:S05]  /*57e0*/  PLOP3.LUT P3, PT, PT, PT, UP0, 0x80, 0x8 ;  /* 0x000000000008781c */ /* 0x000fea0003f6f008 */
[----:B------:R-:W2:Y:S01]  /*57f0*/  @UP0 LDCU.64 UR4, c[0x0][0x888] ;  /* 0x00011100ff0407ac */ /* 0x000ea20008000a00 */
[----:B------:R-:W-:Y:S07]  /*5800*/  @UP0 UIMAD UR6, UR36, UR60, URZ ;  /* 0x0000003c240602a4 */ /* 0x000fee000f8e02ff */
[----:B------:R-:W-:Y:S01]  /*5810*/  @!P3 PRMT R74, R0, 0x7610, R74 ;  /* 0x00007610004ab816 */ /* 0x000fe2000000004a */
[----:B--2---:R-:W-:Y:S06]  /*5820*/  @UP0 UIMAD.WIDE UR4, UR6, 0x4, UR4 ;  /* 0x00000004060408a5 */ /* 0x004fec000f8e0204 */
[----:B-----5:R-:W-:Y:S01]  /*5830*/  IMAD.U32 R40, RZ, RZ, UR4 ;  /* 0x00000004ff287e24 */ /* 0x020fe2000f8e00ff */
[----:B------:R-:W-:Y:S04]  /*5840*/  MOV R41, UR5 ;  /* 0x0000000500297c02 */ /* 0x000fe80008000f00 */
[----:B------:R-:W2:Y:S01]  /*5850*/  @!UP0 LDCU UR4, c[0x0][0x880] ;  /* 0x00011000ff0487ac */ /* 0x000ea20008000800 */
[----:B-1----:R3:W5:Y:S02]  /*5860*/  @P3 LDG.E R40, desc[UR8][R40.64] ;  /* 0x0000000828283981 */ /* 0x002764000c1e1900 */
[----:B--23--:R-:W-:Y:S02]  /*5870*/  @!P3 IMAD.U32 R40, RZ, RZ, UR4 ;  /* 0x00000004ff28be24 */ /* 0x00cfe4000f8e00ff */
.L_x_90:
[----:B------:R-:W-:Y:S05]  /*5880*/  @!P4 BRA `(.L_x_91) ;  /* 0x000000000024c947 */ /* 0x000fea0003800000 */
[----:B------:R-:W-:Y:S01]  /*5890*/  ISETP.NE.U32.AND P3, PT, R70, RZ, PT ;  /* 0x000000ff4600720c */ /* 0x000fe20003f65070 */
[----:B------:R-:W2:Y:S03]  /*58a0*/  LDCU.64 UR4, c[0x0][0x358] ;  /* 0x00006b00ff0477ac */ /* 0x000ea60008000a00 */
[----:B------:R-:W-:Y:S11]  /*58b0*/  ISETP.NE.AND.EX P3, PT, R71, RZ, PT, P3 ;  /* 0x000000ff4700720c */ /* 0x000ff60003f65330 */
[----:B------:R-:W-:Y:S02]  /*58c0*/  @!UPT UIADD3 URZ, UPT, UPT, URZ, URZ, URZ ;  /* 0x000000fffffff290 */ /* 0x000fe4000fffe0ff */
[----:B------:R-:W3:Y:S01]  /*58d0*/  @P3 LDC.64 R2, c[0x0][0x8a8] ;  /* 0x00022a00ff023b82 */ /* 0x000ee20000000a00 */
[----:B-1----:R-:W-:Y:S04]  /*58e0*/  @P3 IMAD R0, R72, UR36, RZ ;  /* 0x0000002448003c24 */ /* 0x002fe8000f8e02ff */
[----:B---3--:R-:W-:Y:S05]  /*58f0*/  @P3 IMAD.WIDE R2, R0, 0x4, R2 ;  /* 0x0000000400023825 */ /* 0x008fea00078e0202 */
[----:B--2--5:R2:W5:Y:S02]  /*5900*/  @P3 LDG.E R38, desc[UR4][R2.64] ;  /* 0x0000000402263981 */ /* 0x024564000c1e1900 */
[----:B--2---:R-:W3:Y:S02]  /*5910*/  @!P3 LDC R38, c[0x0][0x8a0] ;  /* 0x00022800ff26bb82 */ /* 0x004ee40000000800 */
.L_x_91:
[----:B-----5:R-:W-:Y:S01]  /*5920*/  ISETP.NE.AND P4, PT, R40, RZ, PT ;  /* 0x000000ff2800720c */ /* 0x020fe20003f85270 */
[----:B------:R-:W-:Y:S01]  /*5930*/  BSSY B1, `(.L_x_92) ;  /* 0x0000042000017945 */ /* 0x000fe20003800000 */
[----:B------:R-:W-:Y:S01]  /*5940*/  SEL R6, RZ, 0xffffffff, P2 ;  /* 0xffffffffff067807 */ /* 0x000fe20001000000 */
[----:B------:R-:W-:Y:S01]  /*5950*/  IMAD.MOV.U32 R56, RZ, RZ, 0x1 ;  /* 0x00000001ff387424 */ /* 0x000fe200078e00ff */
[----:B------:R-:W-:Y:S02]  /*5960*/  LOP3.LUT P3, RZ, R74, 0xff, RZ, 0xc0, !PT ;  /* 0x000000ff4aff7812 */ /* 0x000fe4000786c0ff */
[----:B------:R-:W-:Y:S02]  /*5970*/  CS2R R46, SRZ ;  /* 0x00000000002e7805 */ /* 0x000fe4000001ff00 */
[----:B-1----:R-:W-:Y:S02]  /*5980*/  @P1 SEL R0, RZ, 0xffffffff, P4 ;  /* 0xffffffffff001807 */ /* 0x002fe40002000000 */
[----:B------:R-:W-:Y:S02]  /*5990*/  CS2R R44, SRZ ;  /* 0x00000000002c7805 */ /* 0x000fe4000001ff00 */
[----:B------:R-:W-:Y:S02]  /*59a0*/  LEA R3, R81, UR44, 0x3 ;  /* 0x0000002c51037c11 */ /* 0x000fe4000f8e18ff */
[----:B------:R-:W-:Y:S02]  /*59b0*/  CS2R R50, SRZ ;  /* 0x0000000000327805 */ /* 0x000fe4000001ff00 */
[----:B------:R-:W-:Y:S02]  /*59c0*/  @P0 SEL R0, R6, R0, !P3 ;  /* 0x0000000006000207 */ /* 0x000fe40005800000 */
[----:B------:R-:W-:Y:S02]  /*59d0*/  CS2R R48, SRZ ;  /* 0x0000000000307805 */ /* 0x000fe4000001ff00 */
[----:B------:R-:W-:Y:S02]  /*59e0*/  LEA R43, R36, UR44, 0x3 ;  /* 0x0000002c242b7c11 */ /* 0x000fe4000f8e18ff */
[----:B------:R-:W-:Y:S02]  /*59f0*/  @P1 LOP3.LUT R0, R0, 0x1, RZ, 0xc0, !PT ;  /* 0x0000000100001812 */ /* 0x000fe400078ec0ff */
[----:B------:R-:W-:Y:S02]  /*5a00*/  SHF.L.U32 R4, R83, 0x1f, RZ ;  /* 0x0000001f53047819 */ /* 0x000fe400000006ff */
[----:B------:R-:W-:Y:S02]  /*5a10*/  ISETP.NE.U32.OR P6, PT, R0, 0x1, !P1 ;  /* 0x000000010000780c */ /* 0x000fe40004fc5470 */
[----:B------:R-:W-:Y:S02]  /*5a20*/  PLOP3.LUT P2, PT, PT, PT, UP1, 0x80, 0x8 ;  /* 0x000000000008781c */ /* 0x000fe40003f4f018 */
[----:B------:R-:W-:Y:S02]  /*5a30*/  LEA.HI R39, R36, R36, RZ, 0x1 ;  /* 0x0000002424277211 */ /* 0x000fe400078f08ff */
[----:B------:R-:W-:Y:S02]  /*5a40*/  SEL R5, RZ, 0xffffffff, P4 ;  /* 0xffffffffff057807 */ /* 0x000fe40002000000 */
[----:B------:R-:W-:Y:S05]  /*5a50*/  P2R R2, PR, RZ, 0x40 ;  /* 0x00000040ff027803 */ /* 0x000fea0000000000 */
[----:B------:R-:W-:Y:S02]  /*5a60*/  @P6 SHF.L.U32 R0, R80, 0x1f, RZ ;  /* 0x0000001f50006819 */ /* 0x000fe400000006ff */
[----:B------:R-:W-:Y:S02]  /*5a70*/  @P2 SEL R5, R6, R5, !P3 ;  /* 0x0000000506052207 */ /* 0x000fe40005800000 */
[----:B------:R1:W2:Y:S02]  /*5a80*/  @P6 SYNCS.PHASECHK.TRANS64.TRYWAIT P1, [R3+URZ+0x30], R0 ;  /* 0x00003000030065a7 */ /* 0x0002a400080211ff */
[----:B------:R-:W-:Y:S04]  /*5a90*/  LOP3.LUT R5, R5, 0x1, RZ, 0xc0, !PT ;  /* 0x0000000105057812 */ /* 0x000fe800078ec0ff */
[----:B------:R-:W-:Y:S04]  /*5aa0*/  ISETP.NE.U32.AND P5, PT, R5, 0x1, PT ;  /* 0x000000010500780c */ /* 0x000fe80003fa5070 */
[----:B------:R-:W-:Y:S01]  /*5ab0*/  P2R R57, PR, RZ, 0x20 ;  /* 0x00000020ff397803 */ /* 0x000fe20000000000 */
[----:B------:R4:W3:Y:S01]  /*5ac0*/  SYNCS.PHASECHK.TRANS64.TRYWAIT P0, [R43+URZ+0x80], R4 ;  /* 0x000080042b0075a7 */ /* 0x0008e200080011ff */
[C---:B-1----:R-:W-:Y:S01]  /*5ad0*/  IMAD.SHL.U32 R0, R39.reuse, 0x40, RZ ;  /* 0x0000004027007824 */ /* 0x042fe200078e00ff */
[----:B------:R-:W-:Y:S04]  /*5ae0*/  LOP3.LUT R39, R39, 0xffe, RZ, 0xc0, !PT ;  /* 0x00000ffe27277812 */ /* 0x000fe800078ec0ff */
[----:B------:R-:W-:Y:S01]  /*5af0*/  LOP3.LUT R0, R0, 0xffffff80, RZ, 0xc0, !PT ;  /* 0xffffff8000007812 */ /* 0x000fe200078ec0ff */
[----:B------:R-:W-:Y:S04]  /*5b00*/  IMAD.IADD R39, R36, 0x1, -R39 ;  /* 0x0000000124277824 */ /* 0x000fe800078e0a27 */
[----:B------:R-:W-:Y:S04]  /*5b10*/  IMAD.IADD R0, R37, 0x1, R0 ;  /* 0x0000000125007824 */ /* 0x000fe800078e0200 */
[----:B------:R-:W-:Y:S01]  /*5b20*/  IMAD R39, R39, 0x100000, R0 ;  /* 0x0010000027277824 */ /* 0x000fe200078e0200 */
[----:B--2---:R-:W-:Y:S01]  /*5b30*/  @P6 SEL R56, RZ, 0x1, !P1 ;  /* 0x00000001ff386807 */ /* 0x004fe20004800000 */
[----:B----4-:R-:W-:Y:S06]  /*5b40*/  @!P6 BRA `(.L_x_93) ;  /* 0x000000000080e947 */ /* 0x010fec0003800000 */
[----:B------:R-:W-:Y:S01]  /*5b50*/  @P5 IMAD R6, R81, 0x1000, R69 ;  /* 0x0000100051065824 */ /* 0x000fe200078e0245 */
[----:B------:R-:W-:Y:S01]  /*5b60*/  ISETP.NE.AND P1, PT, R56, RZ, PT ;  /* 0x000000ff3800720c */ /* 0x000fe20003f25270 */
[----:B------:R-:W-:Y:S01]  /*5b70*/  BSSY B0, `(.L_x_94) ;  /* 0x000000b000007945 */ /* 0x000fe20003800000 */
[----:B------:R-:W-:Y:S01]  /*5b80*/  CS2R R50, SRZ ;  /* 0x0000000000327805 */ /* 0x000fe2000001ff00 */
[----:B------:R-:W-:Y:S01]  /*5b90*/  @P5 VIADD R5, R6, UR44 ;  /* 0x0000002c06055c36 */ /* 0x000fe20008000000 */
[----:B------:R-:W-:Y:S02]  /*5ba0*/  CS2R R48, SRZ ;  /* 0x0000000000307805 */ /* 0x000fe4000001ff00 */
[----:B------:R-:W-:Y:S02]  /*5bb0*/  CS2R R46, SRZ ;  /* 0x00000000002e7805 */ /* 0x000fe4000001ff00 */
[----:B------:R-:W-:Y:S01]  /*5bc0*/  CS2R R44, SRZ ;  /* 0x00000000002c7805 */ /* 0x000fe2000001ff00 */
[----:B------:R-:W-:Y:S04]  /*5bd0*/  @P5 IMAD R5, R84, -0x10, R5 ;  /* 0xfffffff054055824 */ /* 0x000fe800078e0205 */
[----:B------:R-:W-:Y:S05]  /*5be0*/  @P1 BRA `(.L_x_95) ;  /* 0x00000000000c1947 */ /* 0x000fea0003800000 */
[----:B------:R-:W-:Y:S04]  /*5bf0*/  SHF.L.U32 R0, R80, 0x1f, RZ ;  /* 0x0000001f50007819 */ /* 0x000fe800000006ff */
[----:B------:R-:W1:Y:S02]  /*5c00*/  SYNCS.PHASECHK.TRANS64.TRYWAIT P1, [R3+URZ+0x30], R0 ;  /* 0x00003000030075a7 */ /* 0x000e6400080211ff */
[----:B-1----:R-:W-:Y:S05]  /*5c10*/  @!P1 BRA `(.L_x_96) ;  /* 0x0000002400009947 */ /* 0x002fea0003800000 */
.L_x_95:
[----:B------:R-:W-:Y:S05]  /*5c20*/  BSYNC B0 ;  /* 0x0000000000007941 */ /* 0x000fea0003800000 */
.L_x_94:
[----:B------:R-:W-:Y:S01]  /*5c30*/  ISETP.NE.AND P1, PT, R57, RZ, PT ;  /* 0x000000ff3900720c */ /* 0x000fe20003f25270 */
[----:B-1----:R-:W-:Y:S02]  /*5c40*/  VIADD R3, R3, 0x40 ;  /* 0x0000004003037836 */ /* 0x002fe40000000000 */
[----:B------:R-:W-:Y:S02]  /*5c50*/  IMAD.U32 R0, RZ, RZ, UR45 ;  /* 0x0000002dff007e24 */ /* 0x000fe4000f8e00ff */
[----:B------:R-:W-:Y:S03]  /*5c60*/  VIADD R81, R81, 0x1 ;  /* 0x0000000151517836 */ /* 0x000fe60000000000 */
[----:B------:R-:W-:Y:S05]  /*5c70*/  PRMT R0, R0, 0x654, R3 ;  /* 0x0000065400007816 */ /* 0x000fea0000000003 */
[----:B------:R1:W2:Y:S04]  /*5c80*/  @P1 LDS.128 R48, [R6+UR44+0x200] ;  /* 0x0002002c06301984 */ /* 0x0002a80008000c00 */
[----:B------:R1:W4:Y:S01]  /*5c90*/  @P1 LDS.128 R44, [R5+0x210] ;  /* 0x00021000052c1984 */ /* 0x0003220000000c00 */
[C---:B------:R-:W-:Y:S01]  /*5ca0*/  ISETP.NE.AND P1, PT, R81.reuse, 0x2, PT ;  /* 0x000000025100780c */ /* 0x040fe20003f25270 */
[----:B------:R-:W-:Y:S01]  /*5cb0*/  @!PT LDS RZ, [RZ] ;  /* 0x00000000fffff984 */ /* 0x000fe20000000800 */
[----:B------:R-:W-:Y:S01]  /*5cc0*/  @!PT LDS RZ, [RZ] ;  /* 0x00000000fffff984 */ /* 0x000fe20000000800 */
[----:B------:R-:W-:Y:S01]  /*5cd0*/  @!PT LDS RZ, [RZ] ;  /* 0x00000000fffff984 */ /* 0x000fe20000000800 */
[----:B------:R-:W-:Y:S01]  /*5ce0*/  @!PT LDS RZ, [RZ] ;  /* 0x00000000fffff984 */ /* 0x000fe20000000800 */
[----:B------:R5:W-:Y:S06]  /*5cf0*/  MEMBAR.ALL.CTA ;  /* 0x0000000000007992 */ /* 0x000bec0000008000 */
[----:B-----5:R-:W5:Y:S01]  /*5d00*/  FENCE.VIEW.ASYNC.S ;  /* 0x00000000000073c6 */ /* 0x020f620000000000 */
[----:B------:R-:W-:Y:S01]  /*5d10*/  SEL R81, R81, RZ, P1 ;  /* 0x000000ff51517207 */ /* 0x000fe20000800000 */
[----:B-----5:R5:W-:Y:S02]  /*5d20*/  SYNCS.ARRIVE.TRANS64.RED.A1T0 RZ, [R0+URZ], RZ ;  /* 0x000000ff00ff79a7 */ /* 0x020be400081004ff */
[----:B-----5:R-:W-:Y:S04]  /*5d30*/  SEL R0, RZ, 0x1, P1 ;  /* 0x00000001ff007807 */ /* 0x020fe80000800000 */
[----:B-12---:R-:W-:Y:S02]  /*5d40*/  LOP3.LUT R80, R80, R0, RZ, 0x3c, !PT ;  /* 0x0000000050507212 */ /* 0x006fe400078e3cff */
.L_x_93:
[----:B------:R-:W-:Y:S05]  /*5d50*/  BSYNC B1 ;  /* 0x0000000000017941 */ /* 0x000fea0003800000 */
.L_x_92:
[----:B------:R-:W-:Y:S04]  /*5d60*/  SHF.R.U32.HI R0, RZ, 0x15, R39 ;  /* 0x00000015ff007819 */ /* 0x000fe80000011627 */
[----:B------:R-:W-:Y:S01]  /*5d70*/  LOP3.LUT P1, RZ, R0, 0x3, R75, 0x48, !PT ;  /* 0x0000000300ff7812 */ /* 0x000fe2000782484b */
[----:B------:R-:W-:Y:S01]  /*5d80*/  @!UPT UIADD3 URZ, UPT, UPT, URZ, URZ, URZ ;  /* 0x000000fffffff290 */ /* 0x000fe2000fffe0ff */
[----:B---3--:R-:W-:Y:S11]  /*5d90*/  @P0 BRA `(.L_x_97) ;  /* 0x0000000000080947 */ /* 0x008ff60003800000 */
[----:B------:R-:W1:Y:S02]  /*5da0*/  SYNCS.PHASECHK.TRANS64.TRYWAIT P0, [R43+URZ+0x80], R4 ;  /* 0x000080042b0075a7 */ /* 0x000e6400080011ff */
[----:B-1----:R-:W-:Y:S05]  /*5db0*/  @!P0 BRA `(.L_x_98) ;  /* 0x0000002000ac8947 */ /* 0x002fea0003800000 */
.L_x_97:
        /* <DEDUP_REMOVED lines=8> */
[----:B------:R-:W5:Y:S01]  /*5e40*/  LDCU.64 UR4, c[0x4][0x10] ;  /* 0x01000200ff0477ac */ /* 0x000f620008000a00 */
[----:B--2---:R-:W-:Y:S01]  /*5e50*/  MOV R5, UR9 ;  /* 0x0000000900057c02 */ /* 0x004fe20008000f00 */
[----:B-1----:R-:W-:Y:S01]  /*5e60*/  IMAD.U32 R4, RZ, RZ, UR8 ;  /* 0x00000008ff047e24 */ /* 0x002fe2000f8e00ff */
[----:B---3--:R-:W-:Y:S01]  /*5e70*/  MOV R7, UR7 ;  /* 0x0000000700077c02 */ /* 0x008fe20008000f00 */
[----:B------:R-:W-:Y:S01]  /*5e80*/  IMAD.U32 R6, RZ, RZ, UR6 ;  /* 0x00000006ff067e24 */ /* 0x000fe2000f8e00ff */
[----:B-----5:R-:W-:Y:S01]  /*5e90*/  MOV R11, UR5 ;  /* 0x00000005000b7c02 */ /* 0x020fe20008000f00 */
[----:B------:R-:W-:Y:S02]  /*5ea0*/  IMAD.U32 R10, RZ, RZ, UR4 ;  /* 0x00000004ff0a7e24 */ /* 0x000fe4000f8e00ff */
[----:B------:R-:W-:Y:S07]  /*5eb0*/  LEPC R20, `(.L_x_99) ;  /* 0x000000001014794e */ /* 0x000fee0000000000 */
[----:B----4-:R-:W-:Y:S05]  /*5ec0*/  CALL.ABS.NOINC R14 ;  /* 0x000000000e007343 */ /* 0x010fea0003c00000 */
.L_x_99:
[----:B------:R-:W-:Y:S05]  /*5ed0*/  WARPSYNC.ALL ;  /* 0x0000000000007948 */ /* 0x000fea0003800000 */
[----:B------:R-:W-:Y:S01]  /*5ee0*/  R2UR UR4, R39 ;  /* 0x00000000270472ca */ /* 0x000fe200000e0000 */
[----:B------:R-:W-:Y:S01]  /*5ef0*/  BSSY.RECONVERGENT B0, `(.L_x_100) ;  /* 0x00000a0000007945 */ /* 0x000fe20003800200 */
[----:B------:R-:W-:Y:S02]  /*5f00*/  ISETP.NE.AND P6, PT, R2, RZ, PT ;  /* 0x000000ff0200720c */ /* 0x000fe40003fc5270 */
[C---:B------:R-:W-:Y:S02]  /*5f10*/  SHF.L.U32 R2, R48.reuse, 0x10, RZ ;  /* 0x0000001030027819 */ /* 0x040fe400000006ff */
[C---:B------:R-:W-:Y:S02]  /*5f20*/  PRMT R3, R48.reuse, 0x8880, RZ ;  /* 0x0000888030037816 */ /* 0x040fe400000000ff */
[----:B------:R-:W-:Y:S02]  /*5f30*/  SHF.L.U32 R41, R48, 0x8, RZ ;  /* 0x0000000830297819 */ /* 0x000fe400000006ff */
[----:B------:R-:W-:Y:S02]  /*5f40*/  SHF.L.U32 R42, R49, 0x10, RZ ;  /* 0x00000010312a7819 */ /* 0x000fe400000006ff */
[----:B------:R-:W-:Y:S01]  /*5f50*/  ISETP.NE.AND P0, PT, R86, RZ, PT ;  /* 0x000000ff5600720c */ /* 0x000fe20003f05270 */
[----:B-1----:R-:W-:Y:S01]  /*5f60*/  LDTM.16dp32bit_t0_t15.x32 R4, tmem[UR4] ;  /* 0x00000004000479ee */ /* 0x002fe20008a80000 */
[----:B------:R-:W1:Y:S01]  /*5f70*/  LDTM.16dp32bit_t16_t31.x32 R4, tmem[UR4+0x20] ;  /* 0x00002004000479ee */ /* 0x000e620008aa0000 */
[----:B------:R-:W-:Y:S01]  /*5f80*/  SHF.R.S32.HI R42, RZ, 0x18, R42 ;  /* 0x00000018ff2a7819 */ /* 0x000fe2000001142a */
[C---:B-1----:R-:W-:Y:S01]  /*5f90*/  IMAD R0, R38.reuse, R4, RZ ;  /* 0x0000000426007224 */ /* 0x042fe200078e02ff */
[----:B------:R-:W-:Y:S01]  /*5fa0*/  SHF.R.S32.HI R4, RZ, 0x18, R2 ;  /* 0x00000018ff047819 */ /* 0x000fe20000011402 */
[C---:B------:R-:W-:Y:S01]  /*5fb0*/  IMAD R2, R38.reuse, R5, RZ ;  /* 0x0000000526027224 */ /* 0x040fe200078e02ff */
[----:B------:R-:W-:Y:S01]  /*5fc0*/  SHF.R.S32.HI R5, RZ, 0x18, R41 ;  /* 0x00000018ff057819 */ /* 0x000fe20000011429 */
[----:B------:R-:W-:Y:S01]  /*5fd0*/  IMAD R0, R3, R40, R0 ;  /* 0x0000002803007224 */ /* 0x000fe200078e0200 */
[----:B------:R-:W-:Y:S01]  /*5fe0*/  PRMT R41, R49, 0x8880, RZ ;  /* 0x0000888031297816 */ /* 0x000fe200000000ff */
[----:B------:R-:W-:Y:S02]  /*5ff0*/  IMAD R3, R38, R6, RZ ;  /* 0x0000000626037224 */ /* 0x000fe400078e02ff */
[-C--:B------:R-:W-:Y:S01]  /*6000*/  IMAD R2, R4, R40.reuse, R2 ;  /* 0x0000002804027224 */ /* 0x080fe200078e0202 */
[----:B------:R-:W-:Y:S01]  /*6010*/  SHF.R.S32.HI R4, RZ, 0x18, R48 ;  /* 0x00000018ff047819 */ /* 0x000fe20000011430 */
[----:B------:R-:W-:Y:S02]  /*6020*/  IMAD R7, R38, R7, RZ ;  /* 0x0000000726077224 */ /* 0x000fe400078e02ff */
[-C--:B------:R-:W-:Y:S02]  /*6030*/  IMAD R3, R5, R40.reuse, R3 ;  /* 0x0000002805037224 */ /* 0x080fe400078e0203 */
[----:B------:R-:W-:Y:S02]  /*6040*/  IMAD R7, R4, R40, R7 ;  /* 0x0000002804077224 */ /* 0x000fe400078e0207 */
[C---:B------:R-:W-:Y:S02]  /*6050*/  IMAD R6, R38.reuse, R11, RZ ;  /* 0x0000000b26067224 */ /* 0x040fe400078e02ff */
[C---:B------:R-:W-:Y:S01]  /*6060*/  IMAD R11, R38.reuse, R16, RZ ;  /* 0x00000010260b7224 */ /* 0x040fe200078e02ff */
[----:B------:R-:W-:Y:S01]  /*6070*/  I2IP.S8.S32.SAT R52, R7, R3, RZ ;  /* 0x0000000307347239 */ /* 0x000fe200000014ff */
[C---:B------:R-:W-:Y:S02]  /*6080*/  IMAD R16, R38.reuse, R21, RZ ;  /* 0x0000001526107224 */ /* 0x040fe400078e02ff */
[----:B------:R-:W-:Y:S01]  /*6090*/  IMAD R21, R38, R26, RZ ;  /* 0x0000001a26157224 */ /* 0x000fe200078e02ff */
[----:B------:R-:W-:Y:S01]  /*60a0*/  I2IP.S8.S32.SAT R52, R2, R0, R52 ;  /* 0x0000000002347239 */ /* 0x000fe20000001434 */
[C---:B------:R-:W-:Y:S01]  /*60b0*/  IMAD R26, R38.reuse, R31, RZ ;  /* 0x0000001f261a7224 */ /* 0x040fe200078e02ff */
[----:B------:R-:W-:Y:S01]  /*60c0*/  SHF.R.S32.HI R2, RZ, 0x18, R49 ;  /* 0x00000018ff027819 */ /* 0x000fe20000011431 */
[C---:B------:R-:W-:Y:S02]  /*60d0*/  IMAD R3, R38.reuse, R8, RZ ;  /* 0x0000000826037224 */ /* 0x040fe400078e02ff */
[----:B------:R-:W-:Y:S02]  /*60e0*/  IMAD.SHL.U32 R31, R49, 0x100, RZ ;  /* 0x00000100311f7824 */ /* 0x000fe400078e00ff */
[C---:B------:R-:W-:Y:S02]  /*60f0*/  IMAD R8, R38.reuse, R13, RZ ;  /* 0x0000000d26087224 */ /* 0x040fe400078e02ff */
[C---:B------:R-:W-:Y:S01]  /*6100*/  IMAD R13, R38.reuse, R18, RZ ;  /* 0x00000012260d7224 */ /* 0x040fe200078e02ff */
[----:B------:R-:W-:Y:S01]  /*6110*/  SHF.R.S32.HI R0, RZ, 0x18, R31 ;  /* 0x00000018ff007819 */ /* 0x000fe2000001141f */
[----:B------:R-:W-:Y:S01]  /*6120*/  IMAD R18, R38, R23, RZ ;  /* 0x0000001726127224 */ /* 0x000fe200078e02ff */
[----:B------:R-:W-:Y:S01]  /*6130*/  SHF.L.U32 R31, R50, 0x10, RZ ;  /* 0x00000010321f7819 */ /* 0x000fe200000006ff */
[C---:B------:R-:W-:Y:S02]  /*6140*/  IMAD R4, R38.reuse, R9, RZ ;  /* 0x0000000926047224 */ /* 0x040fe400078e02ff */
[C---:B------:R-:W-:Y:S01]  /*6150*/  IMAD R23, R38.reuse, R28, RZ ;  /* 0x0000001c26177224 */ /* 0x040fe200078e02ff */
[----:B------:R-:W-:Y:S01]  /*6160*/  SHF.R.S32.HI R31, RZ, 0x18, R31 ;  /* 0x00000018ff1f7819 */ /* 0x000fe2000001141f */
[C---:B------:R-:W-:Y:S02]  /*6170*/  IMAD R7, R38.reuse, R12, RZ ;  /* 0x0000000c26077224 */ /* 0x040fe400078e02ff */
[----:B------:R-:W-:Y:S01]  /*6180*/  IMAD R28, R38, R33, RZ ;  /* 0x00000021261c7224 */ /* 0x000fe200078e02ff */
[----:B------:R-:W-:Y:S01]  /*6190*/  PRMT R33, R50, 0x8880, RZ ;  /* 0x0000888032217816 */ /* 0x000fe200000000ff */
[----:B------:R-:W-:Y:S02]  /*61a0*/  IMAD R3, R41, R40, R3 ;  /* 0x0000002829037224 */ /* 0x000fe400078e0203 */
[C---:B------:R-:W-:Y:S02]  /*61b0*/  IMAD R12, R38.reuse, R17, RZ ;  /* 0x00000011260c7224 */ /* 0x040fe400078e02ff */
[C---:B------:R-:W-:Y:S02]  /*61c0*/  IMAD R5, R38.reuse, R10, RZ ;  /* 0x0000000a26057224 */ /* 0x040fe400078e02ff */
[----:B------:R-:W-:Y:S02]  /*61d0*/  IMAD R17, R38, R22, RZ ;  /* 0x0000001626117224 */ /* 0x000fe400078e02ff */
[----:B------:R-:W-:Y:S02]  /*61e0*/  IMAD R4, R42, R40, R4 ;  /* 0x000000282a047224 */ /* 0x000fe400078e0204 */
[C---:B------:R-:W-:Y:S02]  /*61f0*/  IMAD R22, R38.reuse, R27, RZ ;  /* 0x0000001b26167224 */ /* 0x040fe400078e02ff */
[----:B------:R-:W-:Y:S01]  /*6200*/  IMAD R27, R38, R32, RZ ;  /* 0x00000020261b7224 */ /* 0x000fe200078e02ff */
[----:B------:R-:W-:Y:S01]  /*6210*/  SHF.L.U32 R32, R50, 0x8, RZ ;  /* 0x0000000832207819 */ /* 0x000fe200000006ff */
[-C--:B------:R-:W-:Y:S02]  /*6220*/  IMAD R5, R0, R40.reuse, R5 ;  /* 0x0000002800057224 */ /* 0x080fe400078e0205 */
[----:B------:R-:W-:Y:S01]  /*6230*/  IMAD.MOV.U32 R0, RZ, RZ, R33 ;  /* 0x000000ffff007224 */ /* 0x000fe200078e0021 */
[----:B------:R-:W-:Y:S01]  /*6240*/  SHF.R.S32.HI R32, RZ, 0x18, R32 ;  /* 0x00000018ff207819 */ /* 0x000fe20000011420 */
[-C--:B------:R-:W-:Y:S01]  /*6250*/  IMAD R6, R2, R40.reuse, R6 ;  /* 0x0000002802067224 */ /* 0x080fe200078e0206 */
[----:B------:R-:W-:Y:S01]  /*6260*/  SHF.R.S32.HI R2, RZ, 0x18, R50 ;  /* 0x00000018ff027819 */ /* 0x000fe20000011432 */
[----:B------:R-:W-:Y:S01]  /*6270*/  IMAD R7, R0, R40, R7 ;  /* 0x0000002800077224 */ /* 0x000fe200078e0207 */
[----:B------:R-:W-:Y:S01]  /*6280*/  PRMT R0, R51, 0x8880, RZ ;  /* 0x0000888033007816 */ /* 0x000fe200000000ff */
[----:B------:R-:W-:Y:S01]  /*6290*/  IMAD R9, R38, R14, RZ ;  /* 0x0000000e26097224 */ /* 0x000fe200078e02ff */
[----:B------:R-:W-:Y:S01]  /*62a0*/  I2IP.S8.S32.SAT R6, R6, R5, RZ ;  /* 0x0000000506067239 */ /* 0x000fe200000014ff */
[-C--:B------:R-:W-:Y:S01]  /*62b0*/  IMAD R8, R31, R40.reuse, R8 ;  /* 0x000000281f087224 */ /* 0x080fe200078e0208 */
[C---:B------:R-:W-:Y:S01]  /*62c0*/  SHF.L.U32 R31, R51.reuse, 0x8, RZ ;  /* 0x00000008331f7819 */ /* 0x040fe200000006ff */
[----:B------:R-:W-:Y:S01]  /*62d0*/  IMAD R10, R38, R15, RZ ;  /* 0x0000000f260a7224 */ /* 0x000fe200078e02ff */
[----:B------:R-:W-:Y:S01]  /*62e0*/  I2IP.S8.S32.SAT R53, R4, R3, R6 ;  /* 0x0000000304357239 */ /* 0x000fe20000001406 */
[-C--:B------:R-:W-:Y:S01]  /*62f0*/  IMAD R9, R32, R40.reuse, R9 ;  /* 0x0000002820097224 */ /* 0x080fe200078e0209 */
[----:B------:R-:W-:Y:S01]  /*6300*/  SHF.R.S32.HI R5, RZ, 0x18, R31 ;  /* 0x00000018ff057819 */ /* 0x000fe2000001141f */
[-C--:B------:R-:W-:Y:S01]  /*6310*/  IMAD R10, R2, R40.reuse, R10 ;  /* 0x00000028020a7224 */ /* 0x080fe200078e020a */
[----:B------:R-:W-:Y:S01]  /*6320*/  SHF.L.U32 R2, R51, 0x10, RZ ;  /* 0x0000001033027819 */ /* 0x000fe200000006ff */
[----:B------:R-:W-:Y:S01]  /*6330*/  IMAD R11, R0, R40, R11 ;  /* 0x00000028000b7224 */ /* 0x000fe200078e020b */
[----:B------:R-:W-:Y:S01]  /*6340*/  SHF.R.S32.HI R0, RZ, 0x18, R51 ;  /* 0x00000018ff007819 */ /* 0x000fe20000011433 */
[C---:B------:R-:W-:Y:S01]  /*6350*/  IMAD R15, R38.reuse, R20, RZ ;  /* 0x00000014260f7224 */ /* 0x040fe200078e02ff */
[----:B------:R-:W-:Y:S01]  /*6360*/  SHF.R.S32.HI R2, RZ, 0x18, R2 ;  /* 0x00000018ff027819 */ /* 0x000fe20000011402 */
[C---:B------:R-:W-:Y:S01]  /*6370*/  IMAD R14, R38.reuse, R19, RZ ;  /* 0x00000013260e7224 */ /* 0x040fe200078e02ff */
[C---:B----4-:R-:W-:Y:S01]  /*6380*/  SHF.L.U32 R4, R45.reuse, 0x10, RZ ;  /* 0x000000102d047819 */ /* 0x050fe200000006ff */
[----:B------:R-:W-:Y:S01]  /*6390*/  IMAD R19, R38, R24, RZ ;  /* 0x0000001826137224 */ /* 0x000fe200078e02ff */
[----:B------:R-:W-:Y:S01]  /*63a0*/  PRMT R3, R45, 0x8880, RZ ;  /* 0x000088802d037816 */ /* 0x000fe200000000ff */
[-C--:B------:R-:W-:Y:S01]  /*63b0*/  IMAD R12, R2, R40.reuse, R12 ;  /* 0x00000028020c7224 */ /* 0x080fe200078e020c */
[----:B------:R-:W-:Y:S01]  /*63c0*/  PRMT R2, R44, 0x8880, RZ ;  /* 0x000088802c027816 */ /* 0x000fe200000000ff */
[-C--:B------:R-:W-:Y:S01]  /*63d0*/  IMAD R13, R5, R40.reuse, R13 ;  /* 0x00000028050d7224 */ /* 0x080fe200078e020d */
[----:B------:R-:W-:Y:S01]  /*63e0*/  SHF.R.S32.HI R4, RZ, 0x18, R4 ;  /* 0x00000018ff047819 */ /* 0x000fe20000011404 */
[----:B------:R-:W-:Y:S01]  /*63f0*/  IMAD R14, R0, R40, R14 ;  /* 0x00000028000e7224 */ /* 0x000fe200078e020e */
[----:B------:R-:W-:Y:S01]  /*6400*/  MOV R0, R2 ;  /* 0x0000000200007202 */ /* 0x000fe20000000f00 */
[----:B------:R-:W-:Y:S01]  /*6410*/  IMAD.U32 R5, R44, 0x10000, RZ ;  /* 0x000100002c057824 */ /* 0x000fe200078e00ff */
[----:B------:R-:W-:Y:S01]  /*6420*/  I2IP.S8.S32.SAT R9, R10, R9, RZ ;  /* 0x000000090a097239 */ /* 0x000fe200000014ff */
[----:B------:R-:W-:Y:S01]  /*6430*/  IMAD R20, R38, R25, RZ ;  /* 0x0000001926147224 */ /* 0x000fe200078e02ff */
[----:B------:R-:W-:Y:S01]  /*6440*/  I2IP.S8.S32.SAT R13, R14, R13, RZ ;  /* 0x0000000d0e0d7239 */ /* 0x000fe200000014ff */
[----:B------:R-:W-:Y:S01]  /*6450*/  IMAD R15, R0, R40, R15 ;  /* 0x00000028000f7224 */ /* 0x000fe200078e020f */
[----:B------:R-:W-:Y:S01]  /*6460*/  SHF.R.S32.HI R2, RZ, 0x18, R5 ;  /* 0x00000018ff027819 */ /* 0x000fe20000011405 */
[----:B------:R-:W-:Y:S01]  /*6470*/  IMAD R24, R38, R29, RZ ;  /* 0x0000001d26187224 */ /* 0x000fe200078e02ff */
[----:B------:R-:W-:Y:S01]  /*6480*/  SHF.L.U32 R0, R44, 0x8, RZ ;  /* 0x000000082c007819 */ /* 0x000fe200000006ff */
[----:B------:R-:W-:Y:S01]  /*6490*/  IMAD R25, R38, R30, RZ ;  /* 0x0000001e26197224 */ /* 0x000fe200078e02ff */
[----:B------:R-:W-:Y:S01]  /*64a0*/  I2IP.S8.S32.SAT R54, R8, R7, R9 ;  /* 0x0000000708367239 */ /* 0x000fe20000001409 */
[----:B------:R-:W-:Y:S01]  /*64b0*/  IMAD R16, R2, R40, R16 ;  /* 0x0000002802107224 */ /* 0x000fe200078e0210 */
[----:B------:R-:W-:Y:S01]  /*64c0*/  SHF.R.S32.HI R0, RZ, 0x18, R0 ;  /* 0x00000018ff007819 */ /* 0x000fe20000011400 */
[----:B------:R-:W-:Y:S01]  /*64d0*/  IMAD R29, R38, R34, RZ ;  /* 0x00000022261d7224 */ /* 0x000fe200078e02ff */
[----:B------:R-:W-:Y:S01]  /*64e0*/  SHF.R.S32.HI R2, RZ, 0x18, R44 ;  /* 0x00000018ff027819 */ /* 0x000fe2000001142c */
[----:B------:R-:W-:Y:S01]  /*64f0*/  IMAD.SHL.U32 R5, R45, 0x100, RZ ;  /* 0x000001002d057824 */ /* 0x000fe200078e00ff */
[----:B------:R-:W-:Y:S01]  /*6500*/  I2IP.S8.S32.SAT R55, R12, R11, R13 ;  /* 0x0000000b0c377239 */ /* 0x000fe2000000140d */
[-C--:B------:R-:W-:Y:S02]  /*6510*/  IMAD R17, R0, R40.reuse, R17 ;  /* 0x0000002800117224 */ /* 0x080fe400078e0211 */
[-C--:B------:R-:W-:Y:S01]  /*6520*/  IMAD R18, R2, R40.reuse, R18 ;  /* 0x0000002802127224 */ /* 0x080fe200078e0212 */
[----:B------:R-:W-:Y:S01]  /*6530*/  SHF.R.S32.HI R0, RZ, 0x18, R5 ;  /* 0x00000018ff007819 */ /* 0x000fe20000011405 */
[-C--:B------:R-:W-:Y:S01]  /*6540*/  IMAD R19, R3, R40.reuse, R19 ;  /* 0x0000002803137224 */ /* 0x080fe200078e0213 */
[----:B------:R-:W-:Y:S01]  /*6550*/  SHF.R.S32.HI R2, RZ, 0x18, R45 ;  /* 0x00000018ff027819 */ /* 0x000fe2000001142d */
[-C--:B------:R-:W-:Y:S01]  /*6560*/  IMAD R20, R4, R40.reuse, R20 ;  /* 0x0000002804147224 */ /* 0x080fe200078e0214 */
[----:B------:R-:W-:Y:S01]  /*6570*/  SHF.L.U32 R4, R46, 0x10, RZ ;  /* 0x000000102e047819 */ /* 0x000fe200000006ff */
[-C--:B------:R-:W-:Y:S01]  /*6580*/  IMAD R21, R0, R40.reuse, R21 ;  /* 0x0000002800157224 */ /* 0x080fe200078e0215 */
[C---:B------:R-:W-:Y:S01]  /*6590*/  PRMT R0, R46.reuse, 0x8880, RZ ;  /* 0x000088802e007816 */ /* 0x040fe200000000ff */
[----:B------:R1:W-:Y:S01]  /*65a0*/  STS.128 [R69+UR44+0x2200], R52 ;  /* 0x0022003445007988 */ /* 0x0003e20008000c2c */
[----:B------:R-:W-:Y:S01]  /*65b0*/  SHF.L.U32 R3, R46, 0x8, RZ ;  /* 0x000000082e037819 */ /* 0x000fe200000006ff */
[-C--:B------:R-:W-:Y:S01]  /*65c0*/  IMAD R22, R2, R40.reuse, R22 ;  /* 0x0000002802167224 */ /* 0x080fe200078e0216 */
[----:B------:R-:W-:Y:S01]  /*65d0*/  SHF.R.S32.HI R2, RZ, 0x18, R4 ;  /* 0x00000018ff027819 */ /* 0x000fe20000011404 */
[-C--:B------:R-:W-:Y:S01]  /*65e0*/  IMAD R23, R0, R40.reuse, R23 ;  /* 0x0000002800177224 */ /* 0x080fe200078e0217 */
[----:B------:R-:W-:Y:S01]  /*65f0*/  SHF.R.S32.HI R3, RZ, 0x18, R3 ;  /* 0x00000018ff037819 */ /* 0x000fe20000011403 */
[----:B------:R-:W-:Y:S01]  /*6600*/  IMAD R30, R38, R35, RZ ;  /* 0x00000023261e7224 */ /* 0x000fe200078e02ff */
[----:B------:R-:W-:Y:S01]  /*6610*/  SHF.R.S32.HI R0, RZ, 0x18, R46 ;  /* 0x00000018ff007819 */ /* 0x000fe2000001142e */
[-C--:B------:R-:W-:Y:S01]  /*6620*/  IMAD R24, R2, R40.reuse, R24 ;  /* 0x0000002802187224 */ /* 0x080fe200078e0218 */
[----:B------:R-:W-:Y:S01]  /*6630*/  PRMT R2, R47, 0x8880, RZ ;  /* 0x000088802f027816 */ /* 0x000fe200000000ff */
[-C--:B------:R-:W-:Y:S01]  /*6640*/  IMAD R25, R3, R40.reuse, R25 ;  /* 0x0000002803197224 */ /* 0x080fe200078e0219 */
[C---:B------:R-:W-:Y:S01]  /*6650*/  SHF.L.U32 R3, R47.reuse, 0x10, RZ ;  /* 0x000000102f037819 */ /* 0x040fe200000006ff */
[----:B------:R-:W-:Y:S01]  /*6660*/  IMAD.SHL.U32 R4, R47, 0x100, RZ ;  /* 0x000001002f047824 */ /* 0x000fe200078e00ff */
[----:B------:R-:W-:Y:S01]  /*6670*/  SHF.R.S32.HI R5, RZ, 0x18, R47 ;  /* 0x00000018ff057819 */ /* 0x000fe2000001142f */
[-C--:B------:R-:W-:Y:S01]  /*6680*/  IMAD R26, R0, R40.reuse, R26 ;  /* 0x00000028001a7224 */ /* 0x080fe200078e021a */
[----:B------:R-:W-:Y:S01]  /*6690*/  SHF.R.S32.HI R3, RZ, 0x18, R3 ;  /* 0x00000018ff037819 */ /* 0x000fe20000011403 */
[-C--:B------:R-:W-:Y:S01]  /*66a0*/  IMAD R27, R2, R40.reuse, R27 ;  /* 0x00000028021b7224 */ /* 0x080fe200078e021b */
[----:B------:R-:W-:Y:S02]  /*66b0*/  SHF.R.S32.HI R4, RZ, 0x18, R4 ;  /* 0x00000018ff047819 */ /* 0x000fe40000011404 */
[----:B------:R-:W-:Y:S01]  /*66c0*/  I2IP.S8.S32.SAT R17, R18, R17, RZ ;  /* 0x0000001112117239 */ /* 0x000fe200000014ff */
[-C--:B------:R-:W-:Y:S01]  /*66d0*/  IMAD R28, R3, R40.reuse, R28 ;  /* 0x00000028031c7224 */ /* 0x080fe200078e021c */
[----:B------:R-:W-:Y:S01]  /*66e0*/  I2IP.S8.S32.SAT R21, R22, R21, RZ ;  /* 0x0000001516157239 */ /* 0x000fe200000014ff */
[-C--:B------:R-:W-:Y:S01]  /*66f0*/  IMAD R29, R4, R40.reuse, R29 ;  /* 0x00000028041d7224 */ /* 0x080fe200078e021d */
[----:B------:R-:W-:Y:S01]  /*6700*/  I2IP.S8.S32.SAT R16, R16, R15, R17 ;  /* 0x0000000f10107239 */ /* 0x000fe20000001411 */
[----:B------:R-:W-:Y:S01]  /*6710*/  IMAD R30, R5, R40, R30 ;  /* 0x00000028051e7224 */ /* 0x000fe200078e021e */
[----:B------:R-:W-:Y:S02]  /*6720*/  I2IP.S8.S32.SAT R17, R20, R19, R21 ;  /* 0x0000001314117239 */ /* 0x000fe40000001415 */
[----:B------:R-:W-:Y:S02]  /*6730*/  I2IP.S8.S32.SAT R18, R26, R25, RZ ;  /* 0x000000191a127239 */ /* 0x000fe400000014ff */
[----:B------:R-:W-:Y:S02]  /*6740*/  I2IP.S8.S32.SAT R19, R30, R29, RZ ;  /* 0x0000001d1e137239 */ /* 0x000fe400000014ff */
[----:B------:R-:W-:Y:S02]  /*6750*/  IADD3 R2, PT, PT, R69, UR44, RZ ;  /* 0x0000002c45027c10 */ /* 0x000fe4000fffe0ff */
[----:B------:R-:W-:Y:S02]  /*6760*/  SHF.L.U32 R0, R79, 0x4, RZ ;  /* 0x000000044f007819 */ /* 0x000fe400000006ff */
[----:B------:R-:W-:Y:S02]  /*6770*/  I2IP.S8.S32.SAT R18, R24, R23, R18 ;  /* 0x0000001718127239 */ /* 0x000fe40000001412 */
[----:B------:R-:W-:Y:S02]  /*6780*/  I2IP.S8.S32.SAT R19, R28, R27, R19 ;  /* 0x0000001b1c137239 */ /* 0x000fe40000001413 */
[----:B------:R-:W-:Y:S02]  /*6790*/  IADD3 R87, PT, PT, R2, R0, RZ ;  /* 0x0000000002577210 */ /* 0x000fe40007ffe0ff */
[----:B------:R-:W-:Y:S02]  /*67a0*/  LEA R3, R81, UR44, 0x3 ;  /* 0x0000002c51037c11 */ /* 0x000fe4000f8e18ff */
[----:B------:R-:W-:Y:S01]  /*67b0*/  @P6 SHF.L.U32 R4, R80, 0x1f, RZ ;  /* 0x0000001f50046819 */ /* 0x000fe200000006ff */
[----:B------:R1:W-:Y:S01]  /*67c0*/  STS.128 [R87+0x2210], R16 ;  /* 0x0022101057007388 */ /* 0x0003e20000000c00 */
[----:B------:R-:W-:Y:S01]  /*67d0*/  @!PT LDS RZ, [RZ] ;  /* 0x00000000fffff984 */ /* 0x000fe20000000800 */
[----:B------:R-:W-:Y:S01]  /*67e0*/  @!PT LDS RZ, [RZ] ;  /* 0x00000000fffff984 */ /* 0x000fe20000000800 */
[----:B------:R-:W-:Y:S01]  /*67f0*/  @!PT LDS RZ, [RZ] ;  /* 0x00000000fffff984 */ /* 0x000fe20000000800 */
[----:B------:R-:W-:Y:S01]  /*6800*/  @!PT LDS RZ, [RZ] ;  /* 0x00000000fffff984 */ /* 0x000fe20000000800 */
[----:B------:R2:W-:Y:S07]  /*6810*/  MEMBAR.ALL.CTA ;  /* 0x0000000000007992 */ /* 0x0005ee0000008000 */
[----:B--2---:R-:W2:Y:S02]  /*6820*/  FENCE.VIEW.ASYNC.S ;  /* 0x00000000000073c6 */ /* 0x004ea40000000000 */
[----:B--2---:R-:W-:Y:S06]  /*6830*/  BAR.SYNC.DEFER_BLOCKING 0x1, 0x80 ;  /* 0x0042000000007b1d */ /* 0x004fec0000010000 */
[----:B------:R-:W-:Y:S05]  /*6840*/  @P0 BRA `(.L_x_101) ;  /* 0x0000000000280947 */ /* 0x000fea0003800000 */
[----:B------:R-:W2:Y:S01]  /*6850*/  LDCU.64 UR6, c[0x0][0x348] ;  /* 0x00006900ff0677ac */ /* 0x000ea20008000a00 */
[----:B------:R-:W-:Y:S01]  /*6860*/  UIADD3 UR4, UPT, UPT, UR44, 0x2200, URZ ;  /* 0x000022002c047890 */ /* 0x000fe2000fffe0ff */
[----:B------:R-:W-:Y:S05]  /*6870*/  UMOV UR51, UR36 ;  /* 0x0000002400337c82 */ /* 0x000fea0008000000 */
[----:B------:R-:W-:Y:S04]  /*6880*/  MOV R85, UR4 ;  /* 0x0000000400557c02 */ /* 0x000fe80008000f00 */
[----:B------:R-:W-:Y:S01]  /*6890*/  R2UR UR48, R85 ;  /* 0x00000000553072ca */ /* 0x000fe200000e0000 */
[----:B--2---:R-:W-:Y:S04]  /*68a0*/  UIADD3 UR4, UP0, UPT, UR6, 0x680, URZ ;  /* 0x0000068006047890 */ /* 0x004fe8000ff1e0ff */
[----:B------:R-:W-:Y:S09]  /*68b0*/  UIADD3.X UR5, UPT, UPT, URZ, UR7, URZ, UP0, !UPT ;  /* 0x00000007ff057290 */ /* 0x000ff200087fe4ff */
[----:B------:R2:W-:Y:S01]  /*68c0*/  UTMASTG.3D [UR48], [UR4] ;  /* 0x00000030040073b5 */ /* 0x0005e20008010000 */
[----:B------:R0:W-:Y:S01]  /*68d0*/  UTMACMDFLUSH ;  /* 0x00000000000079b7 */ /* 0x0001e20000000000 */
[----:B--2---:R-:W-:Y:S04]  /*68e0*/  DEPBAR.LE SB0, 0x1 ;  /* 0x000080400000791a */ /* 0x004fe80000000000 */
.L_x_101:
[----:B------:R-:W-:Y:S05]  /*68f0*/  BSYNC.RECONVERGENT B0 ;  /* 0x0000000000007941 */ /* 0x000fea0003800200 */
.L_x_100:
[----:B------:R-:W-:Y:S06]  /*6900*/  BAR.SYNC.DEFER_BLOCKING 0x1, 0x80 ;  /* 0x0042000000007b1d */ /* 0x000fec0000010000 */
[----:B------:R-:W2:Y:S01]  /*6910*/  @P6 SYNCS.PHASECHK.TRANS64.TRYWAIT P0, [R3+URZ+0x30], R4 ;  /* 0x00003004030065a7 */ /* 0x000ea200080011ff */
[----:B------:R-:W-:Y:S01]  /*6920*/  BSSY B1, `(.L_x_102) ;  /* 0x000001f000017945 */ /* 0x000fe20003800000 */
[----:B--2---:R-:W-:Y:S03]  /*6930*/  @P6 SEL R56, RZ, 0x1, !P0 ;  /* 0x00000001ff386807 */ /* 0x004fe60004000000 */
[----:B------:R-:W-:Y:S05]  /*6940*/  @!P6 BRA `(.L_x_103) ;  /* 0x000000000070e947 */ /* 0x000fea0003800000 */
[----:B------:R-:W-:Y:S01]  /*6950*/  ISETP.NE.AND P1, PT, R57, RZ, PT ;  /* 0x000000ff3900720c */ /* 0x000fe20003f25270 */
[----:B------:R-:W-:Y:S01]  /*6960*/  BSSY B0, `(.L_x_104) ;  /* 0x0000008000007945 */ /* 0x000fe20003800000 */
[----:B------:R-:W-:Y:S11]  /*6970*/  ISETP.NE.AND P0, PT, R56, RZ, PT ;  /* 0x000000ff3800720c */ /* 0x000ff60003f05270 */
[----:B------:R-:W-:Y:S04]  /*6980*/  @P1 IMAD R2, R81, 0x1000, R2 ;  /* 0x0000100051021824 */ /* 0x000fe800078e0202 */
[----:B------:R-:W-:Y:S01]  /*6990*/  @P1 IMAD.IADD R4, R0, 0x1, R2 ;  /* 0x0000000100041824 */ /* 0x000fe200078e0202 */
[----:B------:R-:W-:Y:S06]  /*69a0*/  @P0 BRA `(.L_x_105) ;  /* 0x00000000000c0947 */ /* 0x000fec0003800000 */
[----:B------:R-:W-:Y:S04]  /*69b0*/  SHF.L.U32 R0, R80, 0x1f, RZ ;  /* 0x0000001f50007819 */ /* 0x000fe800000006ff */
[----:B------:R-:W2:Y:S02]  /*69c0*/  SYNCS.PHASECHK.TRANS64.TRYWAIT P0, [R3+URZ+0x30], R0 ;  /* 0x00003000030075a7 */ /* 0x000ea400080011ff */
[----:B--2---:R-:W-:Y:S05]  /*69d0*/  @!P0 BRA `(.L_x_106) ;  /* 0x0000001400b88947 */ /* 0x004fea0003800000 */
.L_x_105:
[----:B------:R-:W-:Y:S05]  /*69e0*/  BSYNC B0 ;  /* 0x0000000000007941 */ /* 0x000fea0003800000 */
.L_x_104:
[----:B------:R-:W-:Y:S01]  /*69f0*/  ISETP.NE.AND P0, PT, R57, RZ, PT ;  /* 0x000000ff3900720c */ /* 0x000fe20003f05270 */
[----:B--2---:R-:W-:Y:S02]  /*6a00*/  VIADD R3, R3, 0x40 ;  /* 0x0000004003037836 */ /* 0x004fe40000000000 */
[----:B------:R-:W-:Y:S02]  /*6a10*/  IMAD.U32 R0, RZ, RZ, UR45 ;  /* 0x0000002dff007e24 */ /* 0x000fe4000f8e00ff */
[----:B------:R-:W-:Y:S03]  /*6a20*/  VIADD R81, R81, 0x1 ;  /* 0x0000000151517836 */ /* 0x000fe60000000000 */
[----:B------:R-:W-:Y:S05]  /*6a30*/  PRMT R0, R0, 0x654, R3 ;  /* 0x0000065400007816 */ /* 0x000fea0000000003 */
[----:B------:R2:W3:Y:S04]  /*6a40*/  @P0 LDS.128 R48, [R2+0x200] ;  /* 0x0002000002300984 */ /* 0x0004e80000000c00 */
        /* <DEDUP_REMOVED lines=11> */
[----:B--23--:R-:W-:Y:S02]  /*6b00*/  LOP3.LUT R80, R80, R0, RZ, 0x3c, !PT ;  /* 0x0000000050507212 */ /* 0x00cfe400078e3cff */
.L_x_103:
[----:B------:R-:W-:Y:S05]  /*6b10*/  BSYNC B1 ;  /* 0x0000000000017941 */ /* 0x000fea0003800000 */
.L_x_102:
[----:B------:R-:W-:Y:S05]  /*6b20*/  VIADD R0, R39, 0x40 ;  /* 0x0000004027007836 */ /* 0x000fea0000000000 */
[----:B------:R-:W-:Y:S04]  /*6b30*/  SHF.R.U32.HI R0, RZ, 0x15, R0 ;  /* 0x00000015ff007819 */ /* 0x000fe80000011600 */
[----:B------:R-:W-:Y:S11]  /*6b40*/  LOP3.LUT P0, RZ, R0, 0x3, R75, 0x48, !PT ;  /* 0x0000000300ff7812 */ /* 0x000ff6000780484b */
[----:B------:R-:W-:Y:S02]  /*6b50*/  @!UPT UIADD3 URZ, UPT, UPT, URZ, URZ, URZ ;  /* 0x000000fffffff290 */ /* 0x000fe4000fffe0ff */
[----:B------:R-:W-:Y:S05]  /*6b60*/  @!P0 BRA `(.L_x_107) ;  /* 0x0000000000408947 */ /* 0x000fea0003800000 */
[----:B------:R-:W2:Y:S01]  /*6b70*/  LDCU.64 UR8, c[0x4][0x70] ;  /* 0x01000e00ff0877ac */ /* 0x000ea20008000a00 */
[----:B------:R-:W-:Y:S01]  /*6b80*/  MOV R3, 0x0 ;  /* 0x0000000000037802 */ /* 0x000fe20000000f00 */
[----:B------:R-:W-:Y:S02]  /*6b90*/  HFMA2 R12, -RZ, RZ, 0, 5.9604644775390625e-08 ;  /* 0x00000001ff0c7431 */ /* 0x000fe400000001ff */
[----:B------:R-:W-:Y:S02]  /*6ba0*/  IMAD.MOV.U32 R8, RZ, RZ, 0x192 ;  /* 0x00000192ff087424 */ /* 0x000fe400078e00ff */
[----:B------:R-:W-:Y:S01]  /*6bb0*/  IMAD.MOV.U32 R13, RZ, RZ, RZ ;  /* 0x000000ffff0d7224 */ /* 0x000fe200078e00ff */
[----:B------:R-:W3:Y:S01]  /*6bc0*/  LDCU.64 UR6, c[0x4][0x78] ;  /* 0x01000f00ff0677ac */ /* 0x000ee20008000a00 */
[----:B------:R-:W1:Y:S01]  /*6bd0*/  LDC.64 R2, c[0x4][R3] ;  /* 0x0100000003027b82 */ /* 0x000e620000000a00 */
[----:B------:R-:W5:Y:S01]  /*6be0*/  LDCU.64 UR4, c[0x4][0x10] ;  /* 0x01000200ff0477ac */ /* 0x000f620008000a00 */
[----:B--2---:R-:W-:Y:S01]  /*6bf0*/  MOV R5, UR9 ;  /* 0x0000000900057c02 */ /* 0x004fe20008000f00 */
[----:B------:R-:W-:Y:S01]  /*6c00*/  IMAD.U32 R4, RZ, RZ, UR8 ;  /* 0x00000008ff047e24 */ /* 0x000fe2000f8e00ff */
[----:B---3--:R-:W-:Y:S01]  /*6c10*/  MOV R7, UR7 ;  /* 0x0000000700077c02 */ /* 0x008fe20008000f00 */
[----:B------:R-:W-:Y:S01]  /*6c20*/  IMAD.U32 R6, RZ, RZ, UR6 ;  /* 0x00000006ff067e24 */ /* 0x000fe2000f8e00ff */
[----:B-----5:R-:W-:Y:S01]  /*6c30*/  MOV R11, UR5 ;  /* 0x00000005000b7c02 */ /* 0x020fe20008000f00 */
[----:B------:R-:W-:Y:S02]  /*6c40*/  IMAD.U32 R10, RZ, RZ, UR4 ;  /* 0x00000004ff0a7e24 */ /* 0x000fe4000f8e00ff */
[----:B------:R-:W-:Y:S07]  /*6c50*/  LEPC R20, `(.L_x_107) ;  /* 0x000000001014794e */ /* 0x000fee0000000000 */
[----:B-1--4-:R-:W-:Y:S05]  /*6c60*/  CALL.ABS.NOINC R2 ;  /* 0x0000000002007343 */ /* 0x012fea0003c00000 */
.L_x_107:
[----:B------:R-:W-:Y:S01]  /*6c70*/  ISETP.NE.AND P0, PT, R86, RZ, PT ;  /* 0x000000ff5600720c */ /* 0x000fe20003f05270 */
[----:B------:R-:W-:Y:S05]  /*6c80*/  WARPSYNC.ALL ;  /* 0x0000000000007948 */ /* 0x000fea0003800000 */
[----:B------:R-:W-:Y:S01]  /*6c90*/  IMAD.SHL.U32 R66, R49, 0x100, RZ ;  /* 0x0000010031427824 */ /* 0x000fe200078e00ff */
[----:B------:R-:W-:Y:S01]  /*6ca0*/  R2UR UR4, R39 ;  /* 0x00000000270472ca */ /* 0x000fe200000e0000 */
[----:B------:R-:W-:Y:S01]  /*6cb0*/  IMAD.SHL.U32 R60, R51, 0x100, RZ ;  /* 0x00000100333c7824 */ /* 0x000fe200078e00ff */
[C---:B------:R-:W-:Y:S01]  /*6cc0*/  SHF.L.U32 R2, R48.reuse, 0x10, RZ ;  /* 0x0000001030027819 */ /* 0x040fe200000006ff */
[----:B-1--4-:R-:W-:Y:S01]  /*6cd0*/  IMAD.SHL.U32 R54, R45, 0x100, RZ ;  /* 0x000001002d367824 */ /* 0x012fe200078e00ff */
[C---:B------:R-:W-:Y:S01]  /*6ce0*/  PRMT R0, R48.reuse, 0x8880, RZ ;  /* 0x0000888030007816 */ /* 0x040fe200000000ff */
[----:B------:R-:W-:Y:S01]  /*6cf0*/  BSSY.RECONVERGENT B0, `(.L_x_108) ;  /* 0x000009f000007945 */ /* 0x000fe20003800200 */
[----:B------:R-:W-:Y:S02]  /*6d00*/  SHF.L.U32 R3, R48, 0x8, RZ ;  /* 0x0000000830037819 */ /* 0x000fe400000006ff */
[----:B------:R-:W-:Y:S02]  /*6d10*/  SHF.R.S32.HI R2, RZ, 0x18, R2 ;  /* 0x00000018ff027819 */ /* 0x000fe40000011402 */
[----:B------:R-:W-:Y:S02]  /*6d20*/  PRMT R68, R49, 0x8880, RZ ;  /* 0x0000888031447816 */ /* 0x000fe400000000ff */
[----:B------:R-:W-:Y:S01]  /*6d30*/  SHF.R.S32.HI R3, RZ, 0x18, R3 ;  /* 0x00000018ff037819 */ /* 0x000fe20000011403 */
[----:B------:R-:W-:Y:S01]  /*6d40*/  LDTM.16dp32bit_t0_t15.x32 R4, tmem[UR4+0x40] ;  /* 0x00004004000479ee */ /* 0x000fe20008a80000 */
[----:B------:R-:W1:Y:S01]  /*6d50*/  LDTM.16dp32bit_t16_t31.x32 R4, tmem[UR4+0x60] ;  /* 0x00006004000479ee */ /* 0x000e620008aa0000 */
[----:B------:R-:W-:Y:S01]  /*6d60*/  NOP ;  /* 0x0000000000007918 */ /* 0x000fe20000000000 */
[C---:B------:R-:W-:Y:S02]  /*6d70*/  SHF.L.U32 R63, R50.reuse, 0x8, RZ ;  /* 0x00000008323f7819 */ /* 0x040fe400000006ff */
[C---:B------:R-:W-:Y:S02]  /*6d80*/  PRMT R62, R51.reuse, 0x8880, RZ ;  /* 0x00008880333e7816 */ /* 0x040fe400000000ff */
[----:B------:R-:W-:Y:S02]  /*6d90*/  SHF.L.U32 R61, R51, 0x10, RZ ;  /* 0x00000010333d7819 */ /* 0x000fe400000006ff */
[----:B------:R-:W-:Y:S02]  /*6da0*/  R2UR UR5, R43 ;  /* 0x000000002b0572ca */ /* 0x000fe400000e0000 */
[----:B------:R-:W-:Y:S01]  /*6db0*/  SHF.R.S32.HI R39, RZ, 0x18, R48 ;  /* 0x00000018ff277819 */ /* 0x000fe20000011430 */
[----:B------:R-:W-:Y:S01]  /*6dc0*/  IMAD.SHL.U32 R48, R47, 0x100, RZ ;  /* 0x000001002f307824 */ /* 0x000fe200078e00ff */
[----:B------:R-:W-:Y:S02]  /*6dd0*/  SHF.L.U32 R67, R49, 0x10, RZ ;  /* 0x0000001031437819 */ /* 0x000fe400000006ff */
[C---:B------:R-:W-:Y:S02]  /*6de0*/  PRMT R65, R50.reuse, 0x8880, RZ ;  /* 0x0000888032417816 */ /* 0x040fe400000000ff */
[----:B------:R-:W-:Y:S02]  /*6df0*/  SHF.R.S32.HI R41, RZ, 0x18, R49 ;  /* 0x00000018ff297819 */ /* 0x000fe40000011431 */
[----:B------:R-:W-:Y:S02]  /*6e00*/  SHF.L.U32 R64, R50, 0x10, RZ ;  /* 0x0000001032407819 */ /* 0x000fe400000006ff */
[----:B------:R-:W-:Y:S01]  /*6e10*/  SHF.R.S32.HI R42, RZ, 0x18, R50 ;  /* 0x00000018ff2a7819 */ /* 0x000fe20000011432 */
[----:B------:R-:W-:Y:S01]  /*6e20*/  UIADD3 UR4, UPT, UPT, UR5, 0xa0, URZ ;  /* 0x000000a005047890 */ /* 0x000fe2000fffe0ff */
[----:B------:R-:W-:Y:S01]  /*6e30*/  PRMT R59, R44, 0x8880, RZ ;  /* 0x000088802c3b7816 */ /* 0x000fe200000000ff */
[C---:B-1----:R-:W-:Y:S02]  /*6e40*/  IMAD R4, R38.reuse, R4, RZ ;  /* 0x0000000426047224 */ /* 0x042fe400078e02ff */
[----:B------:R-:W-:Y:S01]  /*6e50*/  UPRMT UR4, UR45, 0x654, UR4 ;  /* 0x000006542d047896 */ /* 0x000fe20008000004 */
[C---:B------:R-:W-:Y:S01]  /*6e60*/  IMAD R5, R38.reuse, R5, RZ ;  /* 0x0000000526057224 */ /* 0x040fe200078e02ff */
[----:B------:R-:W-:Y:S01]  /*6e70*/  SHF.R.S32.HI R43, RZ, 0x18, R51 ;  /* 0x00000018ff2b7819 */ /* 0x000fe20000011433 */
[----:B------:R-:W-:Y:S01]  /*6e80*/  IMAD R6, R38, R6, RZ ;  /* 0x0000000626067224 */ /* 0x000fe200078e02ff */
[----:B------:R-:W-:Y:S01]  /*6e90*/  SHF.L.U32 R51, R46, 0x8, RZ ;  /* 0x000000082e337819 */ /* 0x000fe200000006ff */
[----:B------:R-:W-:Y:S01]  /*6ea0*/  IMAD R4, R0, R40, R4 ;  /* 0x0000002800047224 */ /* 0x000fe200078e0204 */
[----:B------:R-:W-:Y:S01]  /*6eb0*/  MOV R0, R68 ;  /* 0x0000004400007202 */ /* 0x000fe20000000f00 */
[----:B------:R-:W-:Y:S01]  /*6ec0*/  IMAD R7, R38, R7, RZ ;  /* 0x0000000726077224 */ /* 0x000fe200078e02ff */
[----:B------:R-:W-:Y:S01]  /*6ed0*/  SHF.L.U32 R58, R44, 0x10, RZ ;  /* 0x000000102c3a7819 */ /* 0x000fe200000006ff */
[-C--:B------:R-:W-:Y:S01]  /*6ee0*/  IMAD R5, R2, R40.reuse, R5 ;  /* 0x0000002802057224 */ /* 0x080fe200078e0205 */
[----:B------:R-:W-:Y:S01]  /*6ef0*/  SYNCS.ARRIVE.TRANS64.RED.A1T0 RZ, [UR4], RZ ;  /* 0x000000ffffff79a7 */ /* 0x000fe20008100404 */
[----:B------:R-:W-:Y:S01]  /*6f00*/  IMAD R6, R3, R40, R6 ;  /* 0x0000002803067224 */ /* 0x000fe200078e0206 */
[----:B------:R-:W-:Y:S01]  /*6f10*/  SHF.R.S32.HI R2, RZ, 0x18, R67 ;  /* 0x00000018ff027819 */ /* 0x000fe20000011443 */
[C---:B------:R-:W-:Y:S01]  /*6f20*/  IMAD R8, R38.reuse, R8, RZ ;  /* 0x0000000826087224 */ /* 0x040fe200078e02ff */
[----:B------:R-:W-:Y:S01]  /*6f30*/  SHF.R.S32.HI R3, RZ, 0x18, R66 ;  /* 0x00000018ff037819 */ /* 0x000fe20000011442 */
[-C--:B------:R-:W-:Y:S01]  /*6f40*/  IMAD R7, R39, R40.reuse, R7 ;  /* 0x0000002827077224 */ /* 0x080fe200078e0207 */
[----:B------:R-:W-:Y:S01]  /*6f50*/  MOV R39, R65 ;  /* 0x0000004100277202 */ /* 0x000fe20000000f00 */
[----:B------:R-:W-:Y:S01]  /*6f60*/  IMAD R9, R38, R9, RZ ;  /* 0x0000000926097224 */ /* 0x000fe200078e02ff */
[C---:B------:R-:W-:Y:S01]  /*6f70*/  PRMT R56, R45.reuse, 0x8880, RZ ;  /* 0x000088802d387816 */ /* 0x040fe200000000ff */
[----:B------:R-:W-:Y:S01]  /*6f80*/  IMAD R8, R0, R40, R8 ;  /* 0x0000002800087224 */ /* 0x000fe200078e0208 */
[----:B------:R-:W-:Y:S01]  /*6f90*/  SHF.L.U32 R55, R45, 0x10, RZ ;  /* 0x000000102d377819 */ /* 0x000fe200000006ff */
[----:B------:R-:W-:Y:S01]  /*6fa0*/  IMAD R10, R38, R10, RZ ;  /* 0x0000000a260a7224 */ /* 0x000fe200078e02ff */
[----:B------:R-:W-:Y:S01]  /*6fb0*/  PRMT R53, R46, 0x8880, RZ ;  /* 0x000088802e357816 */ /* 0x000fe200000000ff */
[----:B------:R-:W-:Y:S01]  /*6fc0*/  IMAD R9, R2, R40, R9 ;  /* 0x0000002802097224 */ /* 0x000fe200078e0209 */
[----:B------:R-:W-:Y:S01]  /*6fd0*/  SHF.R.S32.HI R45, RZ, 0x18, R45 ;  /* 0x00000018ff2d7819 */ /* 0x000fe2000001142d */
[----:B------:R-:W-:Y:S01]  /*6fe0*/  IMAD R0, R38, R20, RZ ;  /* 0x0000001426007224 */ /* 0x000fe200078e02ff */
[----:B------:R-:W-:Y:S01]  /*6ff0*/  SHF.L.U32 R52, R46, 0x10, RZ ;  /* 0x000000102e347819 */ /* 0x000fe200000006ff */
[C---:B------:R-:W-:Y:S01]  /*7000*/  IMAD R11, R38.reuse, R11, RZ ;  /* 0x0000000b260b7224 */ /* 0x040fe200078e02ff */
[C---:B------:R-:W-:Y:S01]  /*7010*/  PRMT R50, R47.reuse, 0x8880, RZ ;  /* 0x000088802f327816 */ /* 0x040fe200000000ff */
[C---:B------:R-:W-:Y:S01]  /*7020*/  IMAD R2, R38.reuse, R21, RZ ;  /* 0x0000001526027224 */ /* 0x040fe200078e02ff */
[----:B------:R-:W-:Y:S01]  /*7030*/  SHF.R.S32.HI R46, RZ, 0x18, R46 ;  /* 0x00000018ff2e7819 */ /* 0x000fe2000001142e */
[C---:B------:R-:W-:Y:S01]  /*7040*/  IMAD R20, R38.reuse, R24, RZ ;  /* 0x0000001826147224 */ /* 0x040fe200078e02ff */
[----:B------:R-:W-:Y:S01]  /*7050*/  SHF.L.U32 R49, R47, 0x10, RZ ;  /* 0x000000102f317819 */ /* 0x000fe200000006ff */
[C---:B------:R-:W-:Y:S01]  /*7060*/  IMAD R21, R38.reuse, R25, RZ ;  /* 0x0000001926157224 */ /* 0x040fe200078e02ff */
[----:B------:R-:W-:Y:S01]  /*7070*/  SHF.R.S32.HI R47, RZ, 0x18, R47 ;  /* 0x00000018ff2f7819 */ /* 0x000fe2000001142f */
[----:B------:R-:W-:Y:S01]  /*7080*/  IMAD R24, R38, R28, RZ ;  /* 0x0000001c26187224 */ /* 0x000fe200078e02ff */
[----:B------:R-:W-:Y:S01]  /*7090*/  SHF.L.U32 R57, R44, 0x8, RZ ;  /* 0x000000082c397819 */ /* 0x000fe200000006ff */
[----:B------:R-:W-:Y:S01]  /*70a0*/  IMAD R10, R3, R40, R10 ;  /* 0x00000028030a7224 */ /* 0x000fe200078e020a */
[----:B------:R-:W-:Y:S01]  /*70b0*/  SHF.R.S32.HI R44, RZ, 0x18, R44 ;  /* 0x00000018ff2c7819 */ /* 0x000fe2000001142c */
[----:B------:R-:W-:Y:S01]  /*70c0*/  IMAD R12, R38, R12, RZ ;  /* 0x0000000c260c7224 */ /* 0x000fe200078e02ff */
[----:B------:R-:W-:Y:S01]  /*70d0*/  IADD3 R36, PT, PT, R36, 0x1, RZ ;  /* 0x0000000124247810 */ /* 0x000fe20007ffe0ff */
[C---:B------:R-:W-:Y:S02]  /*70e0*/  IMAD R25, R38.reuse, R29, RZ ;  /* 0x0000001d26197224 */ /* 0x040fe400078e02ff */
[C---:B------:R-:W-:Y:S01]  /*70f0*/  IMAD R28, R38.reuse, R32, RZ ;  /* 0x00000020261c7224 */ /* 0x040fe200078e02ff */
[----:B------:R-:W-:Y:S01]  /*7100*/  SHF.R.S32.HI R32, RZ, 0x18, R64 ;  /* 0x00000018ff207819 */ /* 0x000fe20000011440 */
[C---:B------:R-:W-:Y:S01]  /*7110*/  IMAD R29, R38.reuse, R33, RZ ;  /* 0x00000021261d7224 */ /* 0x040fe200078e02ff */
[----:B------:R-:W-:Y:S01]  /*7120*/  I2IP.S8.S32.SAT R33, R7, R6, RZ ;  /* 0x0000000607217239 */ /* 0x000fe200000014ff */
[----:B------:R-:W-:Y:S01]  /*7130*/  IMAD R11, R41, R40, R11 ;  /* 0x00000028290b7224 */ /* 0x000fe200078e020b */
[----:B------:R-:W-:Y:S01]  /*7140*/  SHF.R.S32.HI R6, RZ, 0x18, R63 ;  /* 0x00000018ff067819 */ /* 0x000fe2000001143f */
[C---:B------:R-:W-:Y:S01]  /*7150*/  IMAD R13, R38.reuse, R13, RZ ;  /* 0x0000000d260d7224 */ /* 0x040fe200078e02ff */
[----:B------:R-:W-:Y:S01]  /*7160*/  MOV R7, R62 ;  /* 0x0000003e00077202 */ /* 0x000fe20000000f00 */
[C---:B------:R-:W-:Y:S02]  /*7170*/  IMAD R14, R38.reuse, R14, RZ ;  /* 0x0000000e260e7224 */ /* 0x040fe400078e02ff */
[C---:B------:R-:W-:Y:S02]  /*7180*/  IMAD R3, R38.reuse, R22, RZ ;  /* 0x0000001626037224 */ /* 0x040fe400078e02ff */
[----:B------:R-:W-:Y:S02]  /*7190*/  IMAD R12, R39, R40, R12 ;  /* 0x00000028270c7224 */ /* 0x000fe400078e020c */
[C---:B------:R-:W-:Y:S02]  /*71a0*/  IMAD R22, R38.reuse, R26, RZ ;  /* 0x0000001a26167224 */ /* 0x040fe400078e02ff */
[C---:B------:R-:W-:Y:S02]  /*71b0*/  IMAD R15, R38.reuse, R15, RZ ;  /* 0x0000000f260f7224 */ /* 0x040fe400078e02ff */
[----:B------:R-:W-:Y:S02]  /*71c0*/  IMAD R26, R38, R30, RZ ;  /* 0x0000001e261a7224 */ /* 0x000fe400078e02ff */
[----:B------:R-:W-:Y:S02]  /*71d0*/  IMAD R13, R32, R40, R13 ;  /* 0x00000028200d7224 */ /* 0x000fe400078e020d */
[C---:B------:R-:W-:Y:S01]  /*71e0*/  IMAD R30, R38.reuse, R34, RZ ;  /* 0x00000022261e7224 */ /* 0x040fe200078e02ff */
[----:B------:R-:W-:Y:S01]  /*71f0*/  I2IP.S8.S32.SAT R34, R11, R10, RZ ;  /* 0x0000000a0b227239 */ /* 0x000fe200000014ff */
[----:B------:R-:W-:Y:S01]  /*7200*/  IMAD R16, R38, R16, RZ ;  /* 0x0000001026107224 */ /* 0x000fe200078e02ff */
[----:B------:R-:W-:Y:S01]  /*7210*/  SHF.R.S32.HI R10, RZ, 0x18, R61 ;  /* 0x00000018ff0a7819 */ /* 0x000fe2000001143d */
[----:B------:R-:W-:Y:S01]  /*7220*/  IMAD R14, R6, R40, R14 ;  /* 0x00000028060e7224 */ /* 0x000fe200078e020e */
[----:B------:R-:W-:Y:S01]  /*7230*/  I2IP.S8.S32.SAT R61, R9, R8, R34 ;  /* 0x00000008093d7239 */ /* 0x000fe20000001422 */
[----:B------:R-:W-:Y:S01]  /*7240*/  IMAD R17, R38, R17, RZ ;  /* 0x0000001126117224 */ /* 0x000fe200078e02ff */
[----:B------:R-:W-:Y:S01]  /*7250*/  SHF.R.S32.HI R11, RZ, 0x18, R60 ;  /* 0x00000018ff0b7819 */ /* 0x000fe2000001143c */
[----:B------:R-:W-:Y:S01]  /*7260*/  IMAD R15, R42, R40, R15 ;  /* 0x000000282a0f7224 */ /* 0x000fe200078e020f */
[----:B------:R-:W-:Y:S01]  /*7270*/  I2IP.S8.S32.SAT R60, R5, R4, R33 ;  /* 0x00000004053c7239 */ /* 0x000fe20000001421 */
[C---:B------:R-:W-:Y:S01]  /*7280*/  IMAD R18, R38.reuse, R18, RZ ;  /* 0x0000001226127224 */ /* 0x040fe200078e02ff */
[----:B------:R-:W-:Y:S01]  /*7290*/  SHF.R.S32.HI R5, RZ, 0x18, R58 ;  /* 0x00000018ff057819 */ /* 0x000fe2000001143a */
[----:B------:R-:W-:Y:S01]  /*72a0*/  IMAD R16, R7, R40, R16 ;  /* 0x0000002807107224 */ /* 0x000fe200078e0210 */
[----:B------:R-:W-:Y:S01]  /*72b0*/  I2IP.S8.S32.SAT R14, R15, R14, RZ ;  /* 0x0000000e0f0e7239 */ /* 0x000fe200000014ff */
[----:B------:R-:W-:Y:S01]  /*72c0*/  IMAD R19, R38, R19, RZ ;  /* 0x0000001326137224 */ /* 0x000fe200078e02ff */
[----:B------:R-:W-:Y:S01]  /*72d0*/  SHF.R.S32.HI R7, RZ, 0x18, R48 ;  /* 0x00000018ff077819 */ /* 0x000fe20000011430 */
[----:B------:R-:W-:Y:S01]  /*72e0*/  IMAD R17, R10, R40, R17 ;  /* 0x000000280a117224 */ /* 0x000fe200078e0211 */
[----:B------:R-:W-:Y:S01]  /*72f0*/  I2IP.S8.S32.SAT R62, R13, R12, R14 ;  /* 0x0000000c0d3e7239 */ /* 0x000fe2000000140e */
[-C--:B------:R-:W-:Y:S01]  /*7300*/  IMAD R18, R11, R40.reuse, R18 ;  /* 0x000000280b127224 */ /* 0x080fe200078e0212 */
[----:B------:R-:W-:Y:S01]  /*7310*/  SHF.R.S32.HI R6, RZ, 0x18, R57 ;  /* 0x00000018ff067819 */ /* 0x000fe20000011439 */
[----:B------:R-:W-:Y:S02]  /*7320*/  IMAD.MOV.U32 R4, RZ, RZ, R59 ;  /* 0x000000ffff047224 */ /* 0x000fe400078e003b */
[-C--:B------:R-:W-:Y:S02]  /*7330*/  IMAD R19, R43, R40.reuse, R19 ;  /* 0x000000282b137224 */ /* 0x080fe400078e0213 */
[----:B------:R-:W-:Y:S01]  /*7340*/  IMAD R0, R4, R40, R0 ;  /* 0x0000002804007224 */ /* 0x000fe200078e0200 */
[----:B------:R-:W-:Y:S01]  /*7350*/  MOV R4, R56 ;  /* 0x0000003800047202 */ /* 0x000fe20000000f00 */
[----:B------:R-:W-:Y:S01]  /*7360*/  IMAD R23, R38, R23, RZ ;  /* 0x0000001726177224 */ /* 0x000fe200078e02ff */
[----:B------:R-:W-:Y:S01]  /*7370*/  I2IP.S8.S32.SAT R18, R19, R18, RZ ;  /* 0x0000001213127239 */ /* 0x000fe200000014ff */
[-C--:B------:R-:W-:Y:S01]  /*7380*/  IMAD R2, R5, R40.reuse, R2 ;  /* 0x0000002805027224 */ /* 0x080fe200078e0202 */
[----:B------:R-:W-:Y:S01]  /*7390*/  SHF.R.S32.HI R5, RZ, 0x18, R55 ;  /* 0x00000018ff057819 */ /* 0x000fe20000011437 */
[----:B------:R-:W-:Y:S01]  /*73a0*/  IMAD R3, R6, R40, R3 ;  /* 0x0000002806037224 */ /* 0x000fe200078e0203 */
[----:B------:R-:W-:Y:S01]  /*73b0*/  I2IP.S8.S32.SAT R63, R17, R16, R18 ;  /* 0x00000010113f7239 */ /* 0x000fe20000001412 */
[-C--:B------:R-:W-:Y:S01]  /*73c0*/  IMAD R23, R44, R40.reuse, R23 ;  /* 0x000000282c177224 */ /* 0x080fe200078e0217 */
[----:B------:R-:W-:Y:S01]  /*73d0*/  SHF.R.S32.HI R6, RZ, 0x18, R54 ;  /* 0x00000018ff067819 */ /* 0x000fe20000011436 */
[-C--:B------:R-:W-:Y:S01]  /*73e0*/  IMAD R20, R4, R40.reuse, R20 ;  /* 0x0000002804147224 */ /* 0x080fe200078e0214 */
[----:B------:R-:W-:Y:S01]  /*73f0*/  MOV R4, R53 ;  /* 0x0000003500047202 */ /* 0x000fe20000000f00 */
[----:B------:R1:W-:Y:S01]  /*7400*/  STS.128 [R69+UR44+0x3200], R60 ;  /* 0x0032003c45007988 */ /* 0x0003e20008000c2c */
[----:B------:R-:W-:Y:S01]  /*7410*/  IMAD R27, R38, R27, RZ ;  /* 0x0000001b261b7224 */ /* 0x000fe200078e02ff */
[----:B------:R-:W-:Y:S01]  /*7420*/  I2IP.S8.S32.SAT R3, R23, R3, RZ ;  /* 0x0000000317037239 */ /* 0x000fe200000014ff */
[-C--:B------:R-:W-:Y:S01]  /*7430*/  IMAD R21, R5, R40.reuse, R21 ;  /* 0x0000002805157224 */ /* 0x080fe200078e0215 */
[----:B------:R-:W-:Y:S01]  /*7440*/  SHF.R.S32.HI R5, RZ, 0x18, R52 ;  /* 0x00000018ff057819 */ /* 0x000fe20000011434 */
[-C--:B------:R-:W-:Y:S01]  /*7450*/  IMAD R22, R6, R40.reuse, R22 ;  /* 0x0000002806167224 */ /* 0x080fe200078e0216 */
[----:B------:R-:W-:Y:S01]  /*7460*/  SHF.R.S32.HI R6, RZ, 0x18, R49 ;  /* 0x00000018ff067819 */ /* 0x000fe20000011431 */
[-C--:B------:R-:W-:Y:S02]  /*7470*/  IMAD R27, R45, R40.reuse, R27 ;  /* 0x000000282d1b7224 */ /* 0x080fe400078e021b */
[-C--:B------:R-:W-:Y:S01]  /*7480*/  IMAD R24, R4, R40.reuse, R24 ;  /* 0x0000002804187224 */ /* 0x080fe200078e0218 */
[----:B------:R-:W-:Y:S01]  /*7490*/  SHF.R.S32.HI R4, RZ, 0x18, R51 ;  /* 0x00000018ff047819 */ /* 0x000fe20000011433 */
[----:B------:R-:W-:Y:S01]  /*74a0*/  IMAD R25, R5, R40, R25 ;  /* 0x0000002805197224 */ /* 0x000fe200078e0219 */
[----:B------:R-:W-:Y:S01]  /*74b0*/  MOV R5, R50 ;  /* 0x0000003200057202 */ /* 0x000fe20000000f00 */
[----:B------:R-:W-:Y:S02]  /*74c0*/  IMAD R31, R38, R31, RZ ;  /* 0x0000001f261f7224 */ /* 0x000fe400078e02ff */
[----:B------:R-:W-:Y:S01]  /*74d0*/  IMAD R26, R4, R40, R26 ;  /* 0x00000028041a7224 */ /* 0x000fe200078e021a */
[----:B------:R-:W-:Y:S01]  /*74e0*/  I2IP.S8.S32.SAT R4, R2, R0, R3 ;  /* 0x0000000002047239 */ /* 0x000fe20000001403 */
[-C--:B------:R-:W-:Y:S02]  /*74f0*/  IMAD R31, R46, R40.reuse, R31 ;  /* 0x000000282e1f7224 */ /* 0x080fe400078e021f */
[----:B------:R-:W-:Y:S01]  /*7500*/  IMAD R28, R5, R40, R28 ;  /* 0x00000028051c7224 */ /* 0x000fe200078e021c */
[----:B------:R-:W-:Y:S01]  /*7510*/  I2IP.S8.S32.SAT R5, R27, R22, RZ ;  /* 0x000000161b057239 */ /* 0x000fe200000014ff */
[----:B------:R-:W-:Y:S01]  /*7520*/  IMAD R29, R6, R40, R29 ;  /* 0x00000028061d7224 */ /* 0x000fe200078e021d */
[----:B------:R-:W-:Y:S01]  /*7530*/  I2IP.S8.S32.SAT R6, R31, R26, RZ ;  /* 0x0000001a1f067239 */ /* 0x000fe200000014ff */
[----:B------:R-:W-:Y:S01]  /*7540*/  IMAD R35, R38, R35, RZ ;  /* 0x0000002326237224 */ /* 0x000fe200078e02ff */
[----:B------:R-:W-:Y:S01]  /*7550*/  I2IP.S8.S32.SAT R5, R21, R20, R5 ;  /* 0x0000001415057239 */ /* 0x000fe20000001405 */
[----:B------:R-:W-:Y:S01]  /*7560*/  IMAD R30, R7, R40, R30 ;  /* 0x00000028071e7224 */ /* 0x000fe200078e021e */
[----:B------:R-:W-:Y:S01]  /*7570*/  I2IP.S8.S32.SAT R6, R25, R24, R6 ;  /* 0x0000001819067239 */ /* 0x000fe20000001406 */
[----:B------:R-:W-:Y:S05]  /*7580*/  IMAD R35, R47, R40, R35 ;  /* 0x000000282f237224 */ /* 0x000fea00078e0223 */
[----:B------:R-:W-:Y:S04]  /*7590*/  I2IP.S8.S32.SAT R7, R35, R30, RZ ;  /* 0x0000001e23077239 */ /* 0x000fe800000014ff */
[----:B------:R-:W-:Y:S05]  /*75a0*/  I2IP.S8.S32.SAT R7, R29, R28, R7 ;  /* 0x0000001c1d077239 */ /* 0x000fea0000001407 */
        /* <DEDUP_REMOVED lines=10> */
[----:B------:R-:W-:Y:S02]  /*7650*/  UIADD3 UR9, UPT, UPT, UR49, 0x40, URZ ;  /* 0x0000004031097890 */ /* 0x000fe4000fffe0ff */
[----:B------:R-:W-:Y:S01]  /*7660*/  UIADD3 UR8, UPT, UPT, UR44, 0x3200, URZ ;  /* 0x000032002c087890 */ /* 0x000fe2000fffe0ff */
[----:B------:R-:W-:Y:S01]  /*7670*/  UMOV UR10, UR50 ;  /* 0x00000032000a7c82 */ /* 0x000fe20008000000 */
[----:B------:R-:W-:Y:S01]  /*7680*/  UMOV UR11, UR36 ;  /* 0x00000024000b7c82 */ /* 0x000fe20008000000 */
[----:B--2---:R-:W-:Y:S04]  /*7690*/  UIADD3 UR4, UP0, UPT, UR6, 0x680, URZ ;  /* 0x0000068006047890 */ /* 0x004fe8000ff1e0ff */
[----:B------:R-:W-:Y:S09]  /*76a0*/  UIADD3.X UR5, UPT, UPT, URZ, UR7, URZ, UP0, !UPT ;  /* 0x00000007ff057290 */ /* 0x000ff200087fe4ff */
[----:B------:R2:W-:Y:S01]  /*76b0*/  UTMASTG.3D [UR8], [UR4] ;  /* 0x00000008040073b5 */ /* 0x0005e20008010000 */
[----:B------:R0:W-:Y:S01]  /*76c0*/  UTMACMDFLUSH ;  /* 0x00000000000079b7 */ /* 0x0001e20000000000 */
[----:B--2---:R-:W-:Y:S04]  /*76d0*/  DEPBAR.LE SB0, 0x1 ;  /* 0x000080400000791a */ /* 0x004fe80000000000 */
.L_x_109:
[----:B------:R-:W-:Y:S05]  /*76e0*/  BSYNC.RECONVERGENT B0 ;  /* 0x0000000000007941 */ /* 0x000fea0003800200 */
.L_x_108:
[----:B------:R-:W-:Y:S01]  /*76f0*/  R2UR UR4, R76 ;  /* 0x000000004c0472ca */ /* 0x000fe200000e0000 */
[----:B------:R-:W-:Y:S01]  /*7700*/  BAR.SYNC.DEFER_BLOCKING 0x1, 0x80 ;  /* 0x0042000000007b1d */ /* 0x000fe20000010000 */
[----:B------:R-:W-:Y:S01]  /*7710*/  ISETP.NE.AND P0, PT, R78, 0x2, PT ;  /* 0x000000024e00780c */ /* 0x000fe20003f05270 */
[----:B------:R-:W-:Y:S01]  /*7720*/  UISETP.NE.AND UP0, UPT, UR46, URZ, UPT ;  /* 0x000000ff2e00728c */ /* 0x000fe2000bf05270 */
[----:B------:R-:W-:Y:S01]  /*7730*/  ISETP.NE.AND P1, PT, R36, 0x4, PT ;  /* 0x000000042400780c */ /* 0x000fe20003f25270 */
[----:B------:R-:W-:Y:S01]  /*7740*/  UIADD3 UR20, UPT, UPT, UR37, UR63, URZ ;  /* 0x0000003f25147290 */ /* 0x000fe2000fffe0ff */
[----:B------:R-:W-:Y:S02]  /*7750*/  SEL R2, RZ, 0x1, P0 ;  /* 0x00000001ff027807 */ /* 0x000fe40000000000 */
[----:B------:R-:W-:Y:S02]  /*7760*/  SEL R0, RZ, 0x1, P1 ;  /* 0x00000001ff007807 */ /* 0x000fe40000800000 */
[----:B------:R-:W-:Y:S02]  /*7770*/  LOP3.LUT R82, R82, R2, RZ, 0x3c, !PT ;  /* 0x0000000252527212 */ /* 0x000fe400078e3cff */
[----:B------:R-:W-:Y:S01]  /*7780*/  LOP3.LUT R83, R83, R0, RZ, 0x3c, !PT ;  /* 0x0000000053537212 */ /* 0x000fe200078e3cff */
[----:B------:R-:W-:Y:S01]  /*7790*/  UIADD3 UR16, UPT, UPT, UR38, UR4, URZ ;  /* 0x0000000426107290 */ /* 0x000fe2000fffe0ff */
[----:B------:R-:W-:Y:S02]  /*77a0*/  SEL R78, R78, RZ, P0 ;  /* 0x000000ff4e4e7207 */ /* 0x000fe40000000000 */
[----:B------:R-:W-:Y:S01]  /*77b0*/  SEL R36, R36, RZ, P1 ;  /* 0x000000ff24247207 */ /* 0x000fe20000800000 */
[----:B------:R-:W-:Y:S01]  /*77c0*/  UMOV UR36, UR59 ;  /* 0x0000003b00247c82 */ /* 0x000fe20008000000 */
[----:B------:R-:W-:Y:S07]  /*77d0*/  BRA.U UP0, `(.L_x_110) ;  /* 0xffffffd500787547 */ /* 0x000fee000b83ffff */
[----:B------:R-:W-:Y:S05]  /*77e0*/  EXIT ;  /* 0x000000000000794d */ /* 0x000fea0003800000 */
.L_x_24:
[----:B--2---:R2:W3:Y:S02]  /*77f0*/  SYNCS.PHASECHK.TRANS64.TRYWAIT P0, [R0+URZ+0xd0], R2 ;  /* 0x0000d002000075a7 */ /* 0x0044e400080011ff */
[----:B---3--:R-:W-:Y:S05]  /*7800*/  @!P0 NANOSLEEP.SYNCS 0x989680 ;  /* 0x009896800000895d */ /* 0x008fea0003900000 */
[----:B------:R-:W3:Y:S02]  /*7810*/  @!P0 SYNCS.PHASECHK.TRANS64 P0, [R0+URZ+0xd0], R2 ;  /* 0x0000d002000085a7 */ /* 0x000ee400080010ff */
[----:B---3--:R-:W-:Y:S05]  /*7820*/  @!P0 BRA `(.L_x_24) ;  /* 0xfffffffc00f08947 */ /* 0x008fea000383ffff */
[----:B------:R-:W-:Y:S05]  /*7830*/  BRA `(.L_x_111) ;  /* 0xffffffa000047947 */ /* 0x000fea000383ffff */
.L_x_27:
[----:B-1----:R-:W-:-:S07]  /*7840*/  MOV R0, UR33 ;  /* 0x0000002100007c02 */ /* 0x002fce0008000f00 */
.L_x_112:
[----:B-1----:R1:W2:Y:S02]  /*7850*/  SYNCS.PHASECHK.TRANS64.TRYWAIT P0, [R0+URZ+0x18], R3 ;  /* 0x00001803000075a7 */ /* 0x0022a400080011ff */
[----:B--2---:R-:W-:Y:S05]  /*7860*/  @!P0 NANOSLEEP.SYNCS 0x989680 ;  /* 0x009896800000895d */ /* 0x004fea0003900000 */
[----:B------:R-:W2:Y:S02]  /*7870*/  @!P0 SYNCS.PHASECHK.TRANS64 P0, [R0+URZ+0x18], R3 ;  /* 0x00001803000085a7 */ /* 0x000ea400080010ff */
[----:B--2---:R-:W-:Y:S05]  /*7880*/  @!P0 BRA `(.L_x_112) ;  /* 0xfffffffc00f08947 */ /* 0x004fea000383ffff */
[----:B------:R-:W-:Y:S05]  /*7890*/  BRA `(.L_x_26) ;  /* 0xffffffa0004c7947 */ /* 0x000fea000383ffff */
.L_x_34:
[----:B-1----:R-:W-:-:S07]  /*78a0*/  MOV R0, UR17 ;  /* 0x0000001100007c02 */ /* 0x002fce0008000f00 */
.L_x_113:
[----:B-1----:R1:W2:Y:S02]  /*78b0*/  SYNCS.PHASECHK.TRANS64.TRYWAIT P0, [R0+URZ+0x18], R3 ;  /* 0x00001803000075a7 */ /* 0x0022a400080011ff */
[----:B--2---:R-:W-:Y:S05]  /*78c0*/  @!P0 NANOSLEEP.SYNCS 0x989680 ;  /* 0x009896800000895d */ /* 0x004fea0003900000 */
[----:B------:R-:W2:Y:S02]  /*78d0*/  @!P0 SYNCS.PHASECHK.TRANS64 P0, [R0+URZ+0x18], R3 ;  /* 0x00001803000085a7 */ /* 0x000ea400080010ff */
[----:B--2---:R-:W-:Y:S05]  /*78e0*/  @!P0 BRA `(.L_x_113) ;  /* 0xfffffffc00f08947 */ /* 0x004fea000383ffff */
[----:B------:R-:W-:Y:S05]  /*78f0*/  BRA `(.L_x_33) ;  /* 0xffffffa400087947 */ /* 0x000fea000383ffff */
.L_x_39:
[----:B-1----:R1:W2:Y:S02]  /*7900*/  SYNCS.PHASECHK.TRANS64.TRYWAIT P0, [R3+URZ+0x60], R0 ;  /* 0x00006000030075a7 */ /* 0x0022a400080011ff */
[----:B--2---:R-:W-:Y:S05]  /*7910*/  @!P0 NANOSLEEP.SYNCS 0x989680 ;  /* 0x009896800000895d */ /* 0x004fea0003900000 */
[----:B------:R-:W2:Y:S02]  /*7920*/  @!P0 SYNCS.PHASECHK.TRANS64 P0, [R3+URZ+0x60], R0 ;  /* 0x00006000030085a7 */ /* 0x000ea400080010ff */
[----:B--2---:R-:W-:Y:S05]  /*7930*/  @!P0 BRA `(.L_x_39) ;  /* 0xfffffffc00f08947 */ /* 0x004fea000383ffff */
[----:B------:R-:W-:Y:S05]  /*7940*/  BRA `(.L_x_114) ;  /* 0xffffffa400ac7947 */ /* 0x000fea000383ffff */
.L_x_43:
[----:B------:R-:W-:-:S07]  /*7950*/  MOV R0, UR4 ;  /* 0x0000000400007c02 */ /* 0x000fce0008000f00 */
.L_x_115:
[----:B-1----:R1:W2:Y:S02]  /*7960*/  SYNCS.PHASECHK.TRANS64.TRYWAIT P0, [R0+URZ], R2 ;  /* 0x00000002000075a7 */ /* 0x0022a400080011ff */
[----:B--2---:R-:W-:Y:S05]  /*7970*/  @!P0 NANOSLEEP.SYNCS 0x989680 ;  /* 0x009896800000895d */ /* 0x004fea0003900000 */
[----:B------:R-:W2:Y:S02]  /*7980*/  @!P0 SYNCS.PHASECHK.TRANS64 P0, [R0+URZ], R2 ;  /* 0x00000002000085a7 */ /* 0x000ea400080010ff */
[----:B--2---:R-:W-:Y:S05]  /*7990*/  @!P0 BRA `(.L_x_115) ;  /* 0xfffffffc00f08947 */ /* 0x004fea000383ffff */
[----:B------:R-:W-:Y:S05]  /*79a0*/  BRA `(.L_x_116) ;  /* 0xffffffac00547947 */ /* 0x000fea000383ffff */
.L_x_44:
[----:B------:R-:W-:-:S07]  /*79b0*/  MOV R0, UR5 ;  /* 0x0000000500007c02 */ /* 0x000fce0008000f00 */
.L_x_117:
[----:B-1----:R1:W2:Y:S02]  /*79c0*/  SYNCS.PHASECHK.TRANS64.TRYWAIT P0, [R0+URZ], R2 ;  /* 0x00000002000075a7 */ /* 0x0022a400080011ff */
[----:B--2---:R-:W-:Y:S05]  /*79d0*/  @!P0 NANOSLEEP.SYNCS 0x989680 ;  /* 0x009896800000895d */ /* 0x004fea0003900000 */
[----:B------:R-:W2:Y:S02]  /*79e0*/  @!P0 SYNCS.PHASECHK.TRANS64 P0, [R0+URZ], R2 ;  /* 0x00000002000085a7 */ /* 0x000ea400080010ff */
[----:B--2---:R-:W-:Y:S05]  /*79f0*/  @!P0 BRA `(.L_x_117) ;  /* 0xfffffffc00f08947 */ /* 0x004fea000383ffff */
[----:B------:R-:W-:Y:S05]  /*7a00*/  BRA `(.L_x_118) ;  /* 0xffffffac00607947 */ /* 0x000fea000383ffff */
.L_x_47:
[----:B-1----:R1:W2:Y:S02]  /*7a10*/  SYNCS.PHASECHK.TRANS64.TRYWAIT P0, [R2+URZ+0xc0], R4 ;  /* 0x0000c004020075a7 */ /* 0x0022a400080011ff */
[----:B--2---:R-:W-:Y:S05]  /*7a20*/  @!P0 NANOSLEEP.SYNCS 0x989680 ;  /* 0x009896800000895d */ /* 0x004fea0003900000 */
[----:B------:R-:W2:Y:S02]  /*7a30*/  @!P0 SYNCS.PHASECHK.TRANS64 P0, [R2+URZ+0xc0], R4 ;  /* 0x0000c004020085a7 */ /* 0x000ea400080010ff */
[----:B--2---:R-:W-:Y:S05]  /*7a40*/  @!P0 BRA `(.L_x_47) ;  /* 0xfffffffc00f08947 */ /* 0x004fea000383ffff */
[----:B------:R-:W-:Y:S05]  /*7a50*/  BRA `(.L_x_119) ;  /* 0xffffffac00bc7947 */ /* 0x000fea000383ffff */
.L_x_48:
[----:B------:R-:W-:-:S07]  /*7a60*/  MOV R2, UR4 ;  /* 0x0000000400027c02 */ /* 0x000fce0008000f00 */
.L_x_120:
[----:B-1----:R1:W2:Y:S02]  /*7a70*/  SYNCS.PHASECHK.TRANS64.TRYWAIT P0, [R2+URZ+0x70], R5 ;  /* 0x00007005020075a7 */ /* 0x0022a400080011ff */
[----:B--2---:R-:W-:Y:S05]  /*7a80*/  @!P0 NANOSLEEP.SYNCS 0x989680 ;  /* 0x009896800000895d */ /* 0x004fea0003900000 */
[----:B------:R-:W2:Y:S02]  /*7a90*/  @!P0 SYNCS.PHASECHK.TRANS64 P0, [R2+URZ+0x70], R5 ;  /* 0x00007005020085a7 */ /* 0x000ea400080010ff */
[----:B--2---:R-:W-:Y:S05]  /*7aa0*/  @!P0 BRA `(.L_x_120) ;  /* 0xfffffffc00f08947 */ /* 0x004fea000383ffff */
[----:B------:R-:W-:Y:S05]  /*7ab0*/  BRA `(.L_x_121) ;  /* 0xffffffac00cc7947 */ /* 0x000fea000383ffff */
.L_x_49:
[----:B-1----:R1:W2:Y:S02]  /*7ac0*/  SYNCS.PHASECHK.TRANS64.TRYWAIT P1, [R2+URZ+0x60], R4 ;  /* 0x00006004020075a7 */ /* 0x0022a400080211ff */
[----:B--2---:R-:W-:Y:S05]  /*7ad0*/  @!P1 NANOSLEEP.SYNCS 0x989680 ;  /* 0x009896800000995d */ /* 0x004fea0003900000 */
[----:B------:R-:W2:Y:S02]  /*7ae0*/  @!P1 SYNCS.PHASECHK.TRANS64 P1, [R2+URZ+0x60], R4 ;  /* 0x00006004020095a7 */ /* 0x000ea400080210ff */
[----:B--2---:R-:W-:Y:S05]  /*7af0*/  @!P1 BRA `(.L_x_49) ;  /* 0xfffffffc00f09947 */ /* 0x004fea000383ffff */
[----:B------:R-:W-:Y:S05]  /*7b00*/  BRA `(.L_x_122) ;  /* 0xffffffac00fc7947 */ /* 0x000fea000383ffff */
.L_x_52:
[----:B------:R-:W-:-:S07]  /*7b10*/  MOV R0, UR4 ;  /* 0x0000000400007c02 */ /* 0x000fce0008000f00 */
.L_x_123:
[----:B-1----:R1:W2:Y:S02]  /*7b20*/  SYNCS.PHASECHK.TRANS64.TRYWAIT P0, [R0+URZ+0x70], R2 ;  /* 0x00007002000075a7 */ /* 0x0022a400080011ff */
[----:B--2---:R-:W-:Y:S05]  /*7b30*/  @!P0 NANOSLEEP.SYNCS 0x989680 ;  /* 0x009896800000895d */ /* 0x004fea0003900000 */
[----:B------:R-:W2:Y:S02]  /*7b40*/  @!P0 SYNCS.PHASECHK.TRANS64 P0, [R0+URZ+0x70], R2 ;  /* 0x00007002000085a7 */ /* 0x000ea400080010ff */
[----:B--2---:R-:W-:Y:S05]  /*7b50*/  @!P0 BRA `(.L_x_123) ;  /* 0xfffffffc00f08947 */ /* 0x004fea000383ffff */
[----:B------:R-:W-:Y:S05]  /*7b60*/  BRA `(.L_x_51) ;  /* 0xffffffb000507947 */ /* 0x000fea000383ffff */
.L_x_59:
[----:B-1----:R1:W2:Y:S02]  /*7b70*/  SYNCS.PHASECHK.TRANS64.TRYWAIT P1, [R0+URZ+0x60], R2 ;  /* 0x00006002000075a7 */ /* 0x0022a400080211ff */
[----:B--2---:R-:W-:Y:S05]  /*7b80*/  @!P1 NANOSLEEP.SYNCS 0x989680 ;  /* 0x009896800000995d */ /* 0x004fea0003900000 */
[----:B------:R-:W2:Y:S02]  /*7b90*/  @!P1 SYNCS.PHASECHK.TRANS64 P1, [R0+URZ+0x60], R2 ;  /* 0x00006002000095a7 */ /* 0x000ea400080210ff */
[----:B--2---:R-:W-:Y:S05]  /*7ba0*/  @!P1 BRA `(.L_x_59) ;  /* 0xfffffffc00f09947 */ /* 0x004fea000383ffff */
[----:B------:R-:W-:Y:S05]  /*7bb0*/  BRA `(.L_x_124) ;  /* 0xffffffb400c47947 */ /* 0x000fea000383ffff */
.L_x_60:
[----:B------:R-:W-:-:S07]  /*7bc0*/  MOV R2, UR31 ;  /* 0x0000001f00027c02 */ /* 0x000fce0008000f00 */
.L_x_125:
[----:B-1----:R1:W2:Y:S02]  /*7bd0*/  SYNCS.PHASECHK.TRANS64.TRYWAIT P0, [R2+URZ+0xa0], R0 ;  /* 0x0000a000020075a7 */ /* 0x0022a400080011ff */
[----:B--2---:R-:W-:Y:S05]  /*7be0*/  @!P0 NANOSLEEP.SYNCS 0x989680 ;  /* 0x009896800000895d */ /* 0x004fea0003900000 */
[----:B------:R-:W2:Y:S02]  /*7bf0*/  @!P0 SYNCS.PHASECHK.TRANS64 P0, [R2+URZ+0xa0], R0 ;  /* 0x0000a000020085a7 */ /* 0x000ea400080010ff */
[----:B--2---:R-:W-:Y:S05]  /*7c00*/  @!P0 BRA `(.L_x_125) ;  /* 0xfffffffc00f08947 */ /* 0x004fea000383ffff */
[----:B------:R-:W-:Y:S05]  /*7c10*/  BRA `(.L_x_126) ;  /* 0xffffffb800147947 */ /* 0x000fea000383ffff */
.L_x_63:
[----:B------:R-:W-:Y:S07]  /*7c20*/  MOV R0, UR5 ;  /* 0x0000000500007c02 */ /* 0x000fee0008000f00 */
.L_x_127:
[----:B-1----:R1:W2:Y:S02]  /*7c30*/  SYNCS.PHASECHK.TRANS64.TRYWAIT P0, [R0+URZ], R2 ;  /* 0x00000002000075a7 */ /* 0x0022a400080011ff */
[----:B--2---:R-:W-:Y:S05]  /*7c40*/  @!P0 NANOSLEEP.SYNCS 0x989680 ;  /* 0x009896800000895d */ /* 0x004fea0003900000 */
[----:B------:R-:W2:Y:S02]  /*7c50*/  @!P0 SYNCS.PHASECHK.TRANS64 P0, [R0+URZ], R2 ;  /* 0x00000002000085a7 */ /* 0x000ea400080010ff */
[----:B--2---:R-:W-:Y:S05]  /*7c60*/  @!P0 BRA `(.L_x_127) ;  /* 0xfffffffc00f08947 */ /* 0x004fea000383ffff */
[----:B------:R-:W-:Y:S05]  /*7c70*/  BRA `(.L_x_62) ;  /* 0xffffffb800307947 */ /* 0x000fea000383ffff */
.L_x_66:
[----:B------:R-:W-:-:S07]  /*7c80*/  MOV R0, UR4 ;  /* 0x0000000400007c02 */ /* 0x000fce0008000f00 */
.L_x_128:
[----:B--2---:R2:W4:Y:S02]  /*7c90*/  SYNCS.PHASECHK.TRANS64.TRYWAIT P0, [R0+URZ], R2 ;  /* 0x00000002000075a7 */ /* 0x00452400080011ff */
[----:B----4-:R-:W-:Y:S05]  /*7ca0*/  @!P0 NANOSLEEP.SYNCS 0x989680 ;  /* 0x009896800000895d */ /* 0x010fea0003900000 */
[----:B------:R-:W4:Y:S02]  /*7cb0*/  @!P0 SYNCS.PHASECHK.TRANS64 P0, [R0+URZ], R2 ;  /* 0x00000002000085a7 */ /* 0x000f2400080010ff */
[----:B----4-:R-:W-:Y:S05]  /*7cc0*/  @!P0 BRA `(.L_x_128) ;  /* 0xfffffffc00f08947 */ /* 0x010fea000383ffff */
[----:B------:R-:W-:Y:S05]  /*7cd0*/  BRA `(.L_x_129) ;  /* 0xffffffbc000c7947 */ /* 0x000fea000383ffff */
.L_x_67:
[----:B------:R-:W-:-:S07]  /*7ce0*/  MOV R0, UR5 ;  /* 0x0000000500007c02 */ /* 0x000fce0008000f00 */
.L_x_130:
[----:B-1----:R1:W2:Y:S02]  /*7cf0*/  SYNCS.PHASECHK.TRANS64.TRYWAIT P0, [R0+URZ], R3 ;  /* 0x00000003000075a7 */ /* 0x0022a400080011ff */
[----:B--2---:R-:W-:Y:S05]  /*7d00*/  @!P0 NANOSLEEP.SYNCS 0x989680 ;  /* 0x009896800000895d */ /* 0x004fea0003900000 */
[----:B------:R-:W2:Y:S02]  /*7d10*/  @!P0 SYNCS.PHASECHK.TRANS64 P0, [R0+URZ], R3 ;  /* 0x00000003000085a7 */ /* 0x000ea400080010ff */
[----:B--2---:R-:W-:Y:S05]  /*7d20*/  @!P0 BRA `(.L_x_130) ;  /* 0xfffffffc00f08947 */ /* 0x004fea000383ffff */
[----:B------:R-:W-:Y:S05]  /*7d30*/  BRA `(.L_x_131) ;  /* 0xffffffbc00187947 */ /* 0x000fea000383ffff */
.L_x_68:
[----:B------:R-:W-:-:S07]  /*7d40*/  MOV R0, UR5 ;  /* 0x0000000500007c02 */ /* 0x000fce0008000f00 */
.L_x_132:
[----:B-1----:R1:W2:Y:S02]  /*7d50*/  SYNCS.PHASECHK.TRANS64.TRYWAIT P0, [R0+URZ], R3 ;  /* 0x00000003000075a7 */ /* 0x0022a400080011ff */
[----:B--2---:R-:W-:Y:S05]  /*7d60*/  @!P0 NANOSLEEP.SYNCS 0x989680 ;  /* 0x009896800000895d */ /* 0x004fea0003900000 */
[----:B------:R-:W2:Y:S02]  /*7d70*/  @!P0 SYNCS.PHASECHK.TRANS64 P0, [R0+URZ], R3 ;  /* 0x00000003000085a7 */ /* 0x000ea400080010ff */
[----:B--2---:R-:W-:Y:S05]  /*7d80*/  @!P0 BRA `(.L_x_132) ;  /* 0xfffffffc00f08947 */ /* 0x004fea000383ffff */
[----:B------:R-:W-:Y:S05]  /*7d90*/  BRA `(.L_x_133) ;  /* 0xffffffbc00247947 */ /* 0x000fea000383ffff */
.L_x_69:
[----:B-1----:R-:W-:-:S07]  /*7da0*/  MOV R0, UR4 ;  /* 0x0000000400007c02 */ /* 0x002fce0008000f00 */
.L_x_134:
[----:B-1----:R1:W2:Y:S02]  /*7db0*/  SYNCS.PHASECHK.TRANS64.TRYWAIT P0, [R0+URZ], R2 ;  /* 0x00000002000075a7 */ /* 0x0022a400080011ff */
[----:B--2---:R-:W-:Y:S05]  /*7dc0*/  @!P0 NANOSLEEP.SYNCS 0x989680 ;  /* 0x009896800000895d */ /* 0x004fea0003900000 */
[----:B------:R-:W2:Y:S02]  /*7dd0*/  @!P0 SYNCS.PHASECHK.TRANS64 P0, [R0+URZ], R2 ;  /* 0x00000002000085a7 */ /* 0x000ea400080010ff */
[----:B--2---:R-:W-:Y:S05]  /*7de0*/  @!P0 BRA `(.L_x_134) ;  /* 0xfffffffc00f08947 */ /* 0x004fea000383ffff */
[----:B------:R-:W-:Y:S05]  /*7df0*/  BRA `(.L_x_135) ;  /* 0xffffffbc00307947 */ /* 0x000fea000383ffff */
.L_x_74:
[----:B--2---:R2:W3:Y:S02]  /*7e00*/  SYNCS.PHASECHK.TRANS64.TRYWAIT P0, [R12+URZ+0x60], R0 ;  /* 0x000060000c0075a7 */ /* 0x0044e400080011ff */
[----:B---3--:R-:W-:Y:S05]  /*7e10*/  @!P0 NANOSLEEP.SYNCS 0x989680 ;  /* 0x009896800000895d */ /* 0x008fea0003900000 */
[----:B------:R-:W3:Y:S02]  /*7e20*/  @!P0 SYNCS.PHASECHK.TRANS64 P0, [R12+URZ+0x60], R0 ;  /* 0x000060000c0085a7 */ /* 0x000ee400080010ff */
[----:B---3--:R-:W-:Y:S05]  /*7e30*/  @!P0 BRA `(.L_x_74) ;  /* 0xfffffffc00f08947 */ /* 0x008fea000383ffff */
[----:B------:R-:W-:Y:S05]  /*7e40*/  BRA `(.L_x_136) ;  /* 0xffffffc000487947 */ /* 0x000fea000383ffff */
.L_x_77:
[----:B-1----:R-:W-:Y:S07]  /*7e50*/  MOV R0, UR21 ;  /* 0x0000001500007c02 */ /* 0x002fee0008000f00 */
.L_x_137:
[----:B-1----:R1:W2:Y:S02]  /*7e60*/  SYNCS.PHASECHK.TRANS64.TRYWAIT P2, [R0+URZ+0x58], R6 ;  /* 0x00005806000075a7 */ /* 0x0022a400080411ff */
[----:B--2---:R-:W-:Y:S05]  /*7e70*/  @!P2 NANOSLEEP.SYNCS 0x989680 ;  /* 0x009896800000a95d */ /* 0x004fea0003900000 */
[----:B------:R-:W2:Y:S02]  /*7e80*/  @!P2 SYNCS.PHASECHK.TRANS64 P2, [R0+URZ+0x58], R6 ;  /* 0x000058060000a5a7 */ /* 0x000ea400080410ff */
[----:B--2---:R-:W-:Y:S05]  /*7e90*/  @!P2 BRA `(.L_x_137) ;  /* 0xfffffffc00f0a947 */ /* 0x004fea000383ffff */
[----:B------:R-:W-:Y:S05]  /*7ea0*/  BRA `(.L_x_76) ;  /* 0xffffffc400b07947 */ /* 0x000fea000383ffff */
.L_x_80:
[----:B------:R-:W-:Y:S07]  /*7eb0*/  MOV R0, UR21 ;  /* 0x0000001500007c02 */ /* 0x000fee0008000f00 */
.L_x_138:
[----:B-1----:R1:W2:Y:S02]  /*7ec0*/  SYNCS.PHASECHK.TRANS64.TRYWAIT P0, [R0+URZ+0x40], R9 ;  /* 0x00004009000075a7 */ /* 0x0022a400080011ff */
[----:B--2---:R-:W-:Y:S05]  /*7ed0*/  @!P0 NANOSLEEP.SYNCS 0x989680 ;  /* 0x009896800000895d */ /* 0x004fea0003900000 */
[----:B------:R-:W2:Y:S02]  /*7ee0*/  @!P0 SYNCS.PHASECHK.TRANS64 P0, [R0+URZ+0x40], R9 ;  /* 0x00004009000085a7 */ /* 0x000ea400080010ff */
[----:B--2---:R-:W-:Y:S05]  /*7ef0*/  @!P0 BRA `(.L_x_138) ;  /* 0xfffffffc00f08947 */ /* 0x004fea000383ffff */
[----:B------:R-:W-:Y:S05]  /*7f00*/  BRA `(.L_x_139) ;  /* 0xffffffc8000c7947 */ /* 0x000fea000383ffff */
.L_x_81:
[----:B------:R-:W-:Y:S07]  /*7f10*/  MOV R0, UR21 ;  /* 0x0000001500007c02 */ /* 0x000fee0008000f00 */
.L_x_140:
[----:B-1----:R1:W2:Y:S02]  /*7f20*/  SYNCS.PHASECHK.TRANS64.TRYWAIT P0, [R0+URZ+0x48], R9 ;  /* 0x00004809000075a7 */ /* 0x0022a400080011ff */
[----:B--2---:R-:W-:Y:S05]  /*7f30*/  @!P0 NANOSLEEP.SYNCS 0x989680 ;  /* 0x009896800000895d */ /* 0x004fea0003900000 */
[----:B------:R-:W2:Y:S02]  /*7f40*/  @!P0 SYNCS.PHASECHK.TRANS64 P0, [R0+URZ+0x48], R9 ;  /* 0x00004809000085a7 */ /* 0x000ea400080010ff */
[----:B--2---:R-:W-:Y:S05]  /*7f50*/  @!P0 BRA `(.L_x_140) ;  /* 0xfffffffc00f08947 */ /* 0x004fea000383ffff */
[----:B------:R-:W-:Y:S05]  /*7f60*/  BRA `(.L_x_141) ;  /* 0xffffffc800487947 */ /* 0x000fea000383ffff */
.L_x_83:
[----:B------:R-:W-:-:S07]  /*7f70*/  MOV R0, UR21 ;  /* 0x0000001500007c02 */ /* 0x000fce0008000f00 */
.L_x_142:
[----:B-1----:R1:W3:Y:S02]  /*7f80*/  SYNCS.PHASECHK.TRANS64.TRYWAIT P0, [R0+URZ+0x40], R2 ;  /* 0x00004002000075a7 */ /* 0x0022e400080011ff */
[----:B---3--:R-:W-:Y:S05]  /*7f90*/  @!P0 NANOSLEEP.SYNCS 0x989680 ;  /* 0x009896800000895d */ /* 0x008fea0003900000 */
[----:B------:R-:W3:Y:S02]  /*7fa0*/  @!P0 SYNCS.PHASECHK.TRANS64 P0, [R0+URZ+0x40], R2 ;  /* 0x00004002000085a7 */ /* 0x000ee400080010ff */
[----:B---3--:R-:W-:Y:S05]  /*7fb0*/  @!P0 BRA `(.L_x_142) ;  /* 0xfffffffc00f08947 */ /* 0x008fea000383ffff */
[----:B------:R-:W-:Y:S05]  /*7fc0*/  BRA `(.L_x_143) ;  /* 0xffffffc800bc7947 */ /* 0x000fea000383ffff */
.L_x_85:
[----:B-1----:R1:W2:Y:S02]  /*7fd0*/  SYNCS.PHASECHK.TRANS64.TRYWAIT P0, [R3+URZ+0x60], R0 ;  /* 0x00006000030075a7 */ /* 0x0022a400080011ff */
[----:B--2---:R-:W-:Y:S05]  /*7fe0*/  @!P0 NANOSLEEP.SYNCS 0x989680 ;  /* 0x009896800000895d */ /* 0x004fea0003900000 */
[----:B------:R-:W2:Y:S02]  /*7ff0*/  @!P0 SYNCS.PHASECHK.TRANS64 P0, [R3+URZ+0x60], R0 ;  /* 0x00006000030085a7 */ /* 0x000ea400080010ff */
[----:B--2---:R-:W-:Y:S05]  /*8000*/  @!P0 BRA `(.L_x_85) ;  /* 0xfffffffc00f08947 */ /* 0x004fea000383ffff */
[----:B------:R-:W-:Y:S05]  /*8010*/  BRA `(.L_x_144) ;  /* 0xffffffcc007c7947 */ /* 0x000fea000383ffff */
.L_x_96:
[----:B-1----:R1:W2:Y:S02]  /*8020*/  SYNCS.PHASECHK.TRANS64.TRYWAIT P1, [R3+URZ+0x30], R0 ;  /* 0x00003000030075a7 */ /* 0x0022a400080211ff */
[----:B--2---:R-:W-:Y:S05]  /*8030*/  @!P1 NANOSLEEP.SYNCS 0x989680 ;  /* 0x009896800000995d */ /* 0x004fea0003900000 */
[----:B------:R-:W2:Y:S02]  /*8040*/  @!P1 SYNCS.PHASECHK.TRANS64 P1, [R3+URZ+0x30], R0 ;  /* 0x00003000030095a7 */ /* 0x000ea400080210ff */
[----:B--2---:R-:W-:Y:S05]  /*8050*/  @!P1 BRA `(.L_x_96) ;  /* 0xfffffffc00f09947 */ /* 0x004fea000383ffff */
[----:B------:R-:W-:Y:S05]  /*8060*/  BRA `(.L_x_95) ;  /* 0xffffffd800ec7947 */ /* 0x000fea000383ffff */
.L_x_98:
[----:B-1----:R1:W2:Y:S02]  /*8070*/  SYNCS.PHASECHK.TRANS64.TRYWAIT P0, [R43+URZ+0x80], R4 ;  /* 0x000080042b0075a7 */ /* 0x0022a400080011ff */
[----:B--2---:R-:W-:Y:S05]  /*8080*/  @!P0 NANOSLEEP.SYNCS 0x989680 ;  /* 0x009896800000895d */ /* 0x004fea0003900000 */
[----:B------:R-:W2:Y:S02]  /*8090*/  @!P0 SYNCS.PHASECHK.TRANS64 P0, [R43+URZ+0x80], R4 ;  /* 0x000080042b0085a7 */ /* 0x000ea400080010ff */
[----:B--2---:R-:W-:Y:S05]  /*80a0*/  @!P0 BRA `(.L_x_98) ;  /* 0xfffffffc00f08947 */ /* 0x004fea000383ffff */
[----:B------:R-:W-:Y:S05]  /*80b0*/  BRA `(.L_x_97) ;  /* 0xffffffdc00407947 */ /* 0x000fea000383ffff */
.L_x_106:
[----:B--2---:R2:W3:Y:S02]  /*80c0*/  SYNCS.PHASECHK.TRANS64.TRYWAIT P0, [R3+URZ+0x30], R0 ;  /* 0x00003000030075a7 */ /* 0x0044e400080011ff */
[----:B---3--:R-:W-:Y:S05]  /*80d0*/  @!P0 NANOSLEEP.SYNCS 0x989680 ;  /* 0x009896800000895d */ /* 0x008fea0003900000 */
[----:B------:R-:W3:Y:S02]  /*80e0*/  @!P0 SYNCS.PHASECHK.TRANS64 P0, [R3+URZ+0x30], R0 ;  /* 0x00003000030085a7 */ /* 0x000ee400080010ff */
[----:B---3--:R-:W-:Y:S05]  /*80f0*/  @!P0 BRA `(.L_x_106) ;  /* 0xfffffffc00f08947 */ /* 0x008fea000383ffff */
[----:B------:R-:W-:Y:S05]  /*8100*/  BRA `(.L_x_105) ;  /* 0xffffffe800347947 */ /* 0x000fea000383ffff */
        .weak           $__internal_0_$__cuda_sm10x_tcgen05_guardrail_trap_col_being_dealloced_not_returned_by_alloc
        .type           $__internal_0_$__cuda_sm10x_tcgen05_guardrail_trap_col_being_dealloced_not_returned_by_alloc,@function
        .size           $__internal_0_$__cuda_sm10x_tcgen05_guardrail_trap_col_being_dealloced_not_returned_by_alloc,($__internal_1_$__cuda_sm10x_tcgen05_guardrail_trap_phase_invalid_during_alloc - $__internal_0_$__cuda_sm10x_tcgen05_guardrail_trap_col_being_dealloced_not_returned_by_alloc)
$__internal_0_$__cuda_sm10x_tcgen05_guardrail_trap_col_being_dealloced_not_returned_by_alloc:
[----:B------:R-:W-:Y:S05]  /*8110*/  BPT.TRAP 0x1 ;  /* 0x000000040000795c */ /* 0x000fea0000300000 */
[----:B------:R-:W-:-:S04]  /*8120*/  HFMA2 R3, -RZ, RZ, 0, 0 ;  /* 0x00000000ff037431 */ /* 0x000fc800000001ff */
[----:B------:R-:W-:Y:S05]  /*8130*/  RET.REL.NODEC R2 `(_ZN7cutlass13device_kernelINS_4gemm6kernel13GemmUniversalIN4cute5tupleIJiiiiEEENS1_10collective13CollectiveMmaINS1_35MainloopSm100TmaUmmaWarpSpecializedILi3ELi2ELi4ENS5_IJNS4_1CILi1EEENSA_ILi2EEESB_EEEEENS5_IJNSA_ILi64EEENSA_ILi128EEESG_EEEaNS5_IJlSB_lEEEaSI_NS4_8TiledMMAINS4_8MMA_AtomIJNS4_15SM100_MMA_S8_SSIaaiLi64ELi128ELNS4_4UMMA5MajorE0ELSN_0ELNSM_8SaturateE0EEEEEENS4_6LayoutINS5_IJSB_SB_SB_EEENS5_IJNSA_ILi0EEEST_ST_EEEEENS5_IJNS4_10UnderscoreESW_SW_EEEEENS4_23SM90_TMA_LOAD_MULTICASTENS4_14ComposedLayoutINS4_7SwizzleILi3ELi4ELi3EEENS4_18smem_ptr_flag_bitsILi8EEENSR_INS5_IJNSA_ILi8EEESG_EEENS5_IJSG_SB_EEEEEEEvNS4_8identityENS4_13SM90_TMA_LOADES19_vS1A_EENS_8epilogue10collective18CollectiveEpilogueINS1D_23Sm100TmaWarpSpecializedILi2ELi2ELi32ELb0ELb0EEEJSH_NS5_IJNSR_ISF_SB_EES1I_EEEaSI_aSI_NS1D_6fusion15FusionCallbacksIS1H_NS1K_17LinearCombinationIaiaiLNS_15FloatRoundStyleE2EEESH_S1J_JEEENS4_5SM1004TMEM4LOAD26SM100_TMEM_LOAD_16dp32b32xES1B_NS10_INS11_ILi2ELi4ELi3EEES14_NSR_INS5_IJS15_SF_EEENS5_IJSF_SB_EEEEEEENS4_39AutoVectorizingCopyWithAssumedAlignmentILi128EEENS4_14SM90_TMA_STOREES1Y_S20_S20_EEEvvEEEEvNT_6ParamsE) ;  /* 0xffffff7c02b07950 */ /* 0x000fea0003c3ffff */
        .weak           $__internal_1_$__cuda_sm10x_tcgen05_guardrail_trap_phase_invalid_during_alloc
        .type           $__internal_1_$__cuda_sm10x_tcgen05_guardrail_trap_phase_invalid_during_alloc,@function
        .size           $__internal_1_$__cuda_sm10x_tcgen05_guardrail_trap_phase_invalid_during_alloc,($__internal_2_$__cuda_sm10x_tcgen05_guardrail_trap_unallocated_columns_being_dealloced - $__internal_1_$__cuda_sm10x_tcgen05_guardrail_trap_phase_invalid_during_alloc)
$__internal_1_$__cuda_sm10x_tcgen05_guardrail_trap_phase_invalid_during_alloc:
[----:B------:R-:W-:Y:S05]  /*8140*/  BPT.TRAP 0x1 ;  /* 0x000000040000795c */ /* 0x000fea0000300000 */
[----:B------:R-:W-:-:S04]  /*8150*/  MOV R5, 0x0 ;  /* 0x0000000000057802 */ /* 0x000fc80000000f00 */
[----:B------:R-:W-:Y:S05]  /*8160*/  RET.REL.NODEC R4 `(_ZN7cutlass13device_kernelINS_4gemm6kernel13GemmUniversalIN4cute5tupleIJiiiiEEENS1_10collective13CollectiveMmaINS1_35MainloopSm100TmaUmmaWarpSpecializedILi3ELi2ELi4ENS5_IJNS4_1CILi1EEENSA_ILi2EEESB_EEEEENS5_IJNSA_ILi64EEENSA_ILi128EEESG_EEEaNS5_IJlSB_lEEEaSI_NS4_8TiledMMAINS4_8MMA_AtomIJNS4_15SM100_MMA_S8_SSIaaiLi64ELi128ELNS4_4UMMA5MajorE0ELSN_0ELNSM_8SaturateE0EEEEEENS4_6LayoutINS5_IJSB_SB_SB_EEENS5_IJNSA_ILi0EEEST_ST_EEEEENS5_IJNS4_10UnderscoreESW_SW_EEEEENS4_23SM90_TMA_LOAD_MULTICASTENS4_14ComposedLayoutINS4_7SwizzleILi3ELi4ELi3EEENS4_18smem_ptr_flag_bitsILi8EEENSR_INS5_IJNSA_ILi8EEESG_EEENS5_IJSG_SB_EEEEEEEvNS4_8identityENS4_13SM90_TMA_LOADES19_vS1A_EENS_8epilogue10collective18CollectiveEpilogueINS1D_23Sm100TmaWarpSpecializedILi2ELi2ELi32ELb0ELb0EEEJSH_NS5_IJNSR_ISF_SB_EES1I_EEEaSI_aSI_NS1D_6fusion15FusionCallbacksIS1H_NS1K_17LinearCombinationIaiaiLNS_15FloatRoundStyleE2EEESH_S1J_JEEENS4_5SM1004TMEM4LOAD26SM100_TMEM_LOAD_16dp32b32xES1B_NS10_INS11_ILi2ELi4ELi3EEES14_NSR_INS5_IJS15_SF_EEENS5_IJSF_SB_EEEEEEENS4_39AutoVectorizingCopyWithAssumedAlignmentILi128EEENS4_14SM90_TMA_STOREES1Y_S20_S20_EEEvvEEEEvNT_6ParamsE) ;  /* 0xffffff7c04a47950 */ /* 0x000fea0003c3ffff */
        .weak           $__internal_2_$__cuda_sm10x_tcgen05_guardrail_trap_unallocated_columns_being_dealloced
        .type           $__internal_2_$__cuda_sm10x_tcgen05_guardrail_trap_unallocated_columns_being_dealloced,@function
        .size           $__internal_2_$__cuda_sm10x_tcgen05_guardrail_trap_unallocated_columns_being_dealloced,(.L_x_146 - $__internal_2_$__cuda_sm10x_tcgen05_guardrail_trap_unallocated_columns_being_dealloced)
$__internal_2_$__cuda_sm10x_tcgen05_guardrail_trap_unallocated_columns_being_dealloced:
[----:B------:R-:W-:Y:S05]  /*8170*/  BPT.TRAP 0x1 ;  /* 0x000000040000795c */ /* 0x000fea0000300000 */
[----:B------:R-:W-:-:S04]  /*8180*/  HFMA2 R3, -RZ, RZ, 0, 0 ;  /* 0x00000000ff037431 */ /* 0x000fc800000001ff */
[----:B------:R-:W-:Y:S05]  /*8190*/  RET.REL.NODEC R2 `(_ZN7cutlass13device_kernelINS_4gemm6kernel13GemmUniversalIN4cute5tupleIJiiiiEEENS1_10collective13CollectiveMmaINS1_35MainloopSm100TmaUmmaWarpSpecializedILi3ELi2ELi4ENS5_IJNS4_1CILi1EEENSA_ILi2EEESB_EEEEENS5_IJNSA_ILi64EEENSA_ILi128EEESG_EEEaNS5_IJlSB_lEEEaSI_NS4_8TiledMMAINS4_8MMA_AtomIJNS4_15SM100_MMA_S8_SSIaaiLi64ELi128ELNS4_4UMMA5MajorE0ELSN_0ELNSM_8SaturateE0EEEEEENS4_6LayoutINS5_IJSB_SB_SB_EEENS5_IJNSA_ILi0EEEST_ST_EEEEENS5_IJNS4_10UnderscoreESW_SW_EEEEENS4_23SM90_TMA_LOAD_MULTICASTENS4_14ComposedLayoutINS4_7SwizzleILi3ELi4ELi3EEENS4_18smem_ptr_flag_bitsILi8EEENSR_INS5_IJNSA_ILi8EEESG_EEENS5_IJSG_SB_EEEEEEEvNS4_8identityENS4_13SM90_TMA_LOADES19_vS1A_EENS_8epilogue10collective18CollectiveEpilogueINS1D_23Sm100TmaWarpSpecializedILi2ELi2ELi32ELb0ELb0EEEJSH_NS5_IJNSR_ISF_SB_EES1I_EEEaSI_aSI_NS1D_6fusion15FusionCallbacksIS1H_NS1K_17LinearCombinationIaiaiLNS_15FloatRoundStyleE2EEESH_S1J_JEEENS4_5SM1004TMEM4LOAD26SM100_TMEM_LOAD_16dp32b32xES1B_NS10_INS11_ILi2ELi4ELi3EEES14_NSR_INS5_IJS15_SF_EEENS5_IJSF_SB_EEEEEEENS4_39AutoVectorizingCopyWithAssumedAlignmentILi128EEENS4_14SM90_TMA_STOREES1Y_S20_S20_EEEvvEEEEvNT_6ParamsE) ;  /* 0xffffff7c02987950 */ /* 0x000fea0003c3ffff */
.L_x_145:
[----:B------:R-:W-:-:S00]  /*81a0*/  BRA `(.L_x_145) ;  /* 0xfffffffc00fc7947 */ /* 0x000fc0000383ffff */
[----:B------:R-:W-:-:S00]  /*81b0*/  NOP ;  /* 0x0000000000007918 */ /* 0x000fc00000000000 */
        /* <DEDUP_REMOVED lines=12> */
.L_x_146:


//--------------------- .nv.global.init           --------------------------
	.section	.nv.global.init,"aw",@progbits
.nv.global.init:
	.type		$str$27,@object
	.size		$str$27,($str$28 - $str$27)
$str$27:
        /*0000*/ 	.byte	0x28, 0x61, 0x64, 0x64, 0x72, 0x65, 0x73, 0x73, 0x20, 0x26, 0x20, 0x6d, 0x61, 0x73, 0x6b, 0x29
        /*0010*/ 	.byte	0x20, 0x3d, 0x3d, 0x20, 0x30, 0x00
	.type		$str$28,@object
	.size		$str$28,($str$26 - $str$28)
$str$28:
        /*0016*/ 	.byte	0x2f, 0x74, 0x6d, 0x70, 0x2f, 0x63, 0x75, 0x74, 0x6c, 0x61, 0x73, 0x73, 0x5f, 0x73, 0x77, 0x65
        /*0026*/ 	.byte	0x65, 0x70, 0x5f, 0x73, 0x72, 0x63, 0x2f, 0x69, 0x6e, 0x63, 0x6c, 0x75, 0x64, 0x65, 0x2f, 0x63
        /*0036*/ 	.byte	0x75, 0x74, 0x65, 0x2f, 0x70, 0x6f, 0x69, 0x6e, 0x74, 0x65, 0x72, 0x5f, 0x66, 0x6c, 0x61, 0x67
        /*0046*/ 	.byte	0x67, 0x65, 0x64, 0x2e, 0x68, 0x70, 0x70, 0x00
	.type		$str$26,@object
	.size		$str$26,($str$25 - $str$26)
$str$26:
        /*004e*/ 	.byte	0x2f, 0x74, 0x6d, 0x70, 0x2f, 0x63, 0x75, 0x74, 0x6c, 0x61, 0x73, 0x73, 0x5f, 0x73, 0x77, 0x65
        /*005e*/ 	.byte	0x65, 0x70, 0x5f, 0x73, 0x72, 0x63, 0x2f, 0x69, 0x6e, 0x63, 0x6c, 0x75, 0x64, 0x65, 0x2f, 0x63
        /*006e*/ 	.byte	0x75, 0x74, 0x65, 0x2f, 0x61, 0x74, 0x6f, 0x6d, 0x2f, 0x63, 0x6f, 0x70, 0x79, 0x5f, 0x74, 0x72
        /*007e*/ 	.byte	0x61, 0x69, 0x74, 0x73, 0x5f, 0x73, 0x6d, 0x31, 0x30, 0x30, 0x2e, 0x68, 0x70, 0x70, 0x00
	.type		$str$25,@object
	.size		$str$25,(__unnamed_1 - $str$25)
$str$25:
        /*008d*/ 	.byte	0x28, 0x28, 0x75, 0x69, 0x6e, 0x74, 0x33, 0x32, 0x5f, 0x74, 0x28, 0x74, 0x68, 0x72, 0x65, 0x61
        /*009d*/ 	.byte	0x64, 0x49, 0x64, 0x78, 0x2e, 0x78, 0x29, 0x20, 0x2f, 0x20, 0x33, 0x32, 0x29, 0x20, 0x25, 0x20
        /*00ad*/ 	.byte	0x34, 0x29, 0x20, 0x3d, 0x3d, 0x20, 0x28, 0x28, 0x28, 0x74, 0x6d, 0x65, 0x6d, 0x5f, 0x61, 0x64
        /*00bd*/ 	.byte	0x64, 0x72, 0x20, 0x3e, 0x3e, 0x20, 0x31, 0x36, 0x29, 0x20, 0x2f, 0x20, 0x33, 0x32, 0x29, 0x20
        /*00cd*/ 	.byte	0x25, 0x20, 0x34, 0x29, 0x00
	.type		__unnamed_1,@object
	.size		__unnamed_1,(__unnamed_2 - __unnamed_1)
__unnamed_1:
        /*00d2*/ 	.byte	0x61, 0x75, 0x74, 0x6f, 0x20, 0x63, 0x75, 0x74, 0x65, 0x3a, 0x3a, 0x61, 0x73, 0x5f, 0x70, 0x6f
        /* <DEDUP_REMOVED lines=24> */
        /*0262*/ 	.byte	0x00
	.type		__unnamed_2,@object
	.size		__unnamed_2,(.L_2 - __unnamed_2)
__unnamed_2:
        /* <DEDUP_REMOVED lines=41> */
.L_2:


//--------------------- .nv.shared._ZN7cutlass13device_kernelINS_4gemm6kernel13GemmUniversalIN4cute5tupleIJiiiiEEENS1_10collective13CollectiveMmaINS1_35MainloopSm100TmaUmmaWarpSpecializedILi3ELi2ELi4ENS5_IJNS4_1CILi1EEENSA_ILi2EEESB_EEEEENS5_IJNSA_ILi64EEENSA_ILi128EEESG_EEEaNS5_IJlSB_lEEEaSI_NS4_8TiledMMAINS4_8MMA_AtomIJNS4_15SM100_MMA_S8_SSIaaiLi64ELi128ELNS4_4UMMA5MajorE0ELSN_0ELNSM_8SaturateE0EEEEEENS4_6LayoutINS5_IJSB_SB_SB_EEENS5_IJNSA_ILi0EEEST_ST_EEEEENS5_IJNS4_10UnderscoreESW_SW_EEEEENS4_23SM90_TMA_LOAD_MULTICASTENS4_14ComposedLayoutINS4_7SwizzleILi3ELi4ELi3EEENS4_18smem_ptr_flag_bitsILi8EEENSR_INS5_IJNSA_ILi8EEESG_EEENS5_IJSG_SB_EEEEEEEvNS4_8identityENS4_13SM90_TMA_LOADES19_vS1A_EENS_8epilogue10collective18CollectiveEpilogueINS1D_23Sm100TmaWarpSpecializedILi2ELi2ELi32ELb0ELb0EEEJSH_NS5_IJNSR_ISF_SB_EES1I_EEEaSI_aSI_NS1D_6fusion15FusionCallbacksIS1H_NS1K_17LinearCombinationIaiaiLNS_15FloatRoundStyleE2EEESH_S1J_JEEENS4_5SM1004TMEM4LOAD26SM100_TMEM_LOAD_16dp32b32xES1B_NS10_INS11_ILi2ELi4ELi3EEES14_NSR_INS5_IJS15_SF_EEENS5_IJSF_SB_EEEEEEENS4_39AutoVectorizingCopyWithAssumedAlignmentILi128EEENS4_14SM90_TMA_STOREES1Y_S20_S20_EEEvvEEEEvNT_6ParamsE --------------------------
	.section	.nv.shared._ZN7cutlass13device_kernelINS_4gemm6kernel13GemmUniversalIN4cute5tupleIJiiiiEEENS1_10collective13CollectiveMmaINS1_35MainloopSm100TmaUmmaWarpSpecializedILi3ELi2ELi4ENS5_IJNS4_1CILi1EEENSA_ILi2EEESB_EEEEENS5_IJNSA_ILi64EEENSA_ILi128EEESG_EEEaNS5_IJlSB_lEEEaSI_NS4_8TiledMMAINS4_8MMA_AtomIJNS4_15SM100_MMA_S8_SSIaaiLi64ELi128ELNS4_4UMMA5MajorE0ELSN_0ELNSM_8SaturateE0EEEEEENS4_6LayoutINS5_IJSB_SB_SB_EEENS5_IJNSA_ILi0EEEST_ST_EEEEENS5_IJNS4_10UnderscoreESW_SW_EEEEENS4_23SM90_TMA_LOAD_MULTICASTENS4_14ComposedLayoutINS4_7SwizzleILi3ELi4ELi3EEENS4_18smem_ptr_flag_bitsILi8EEENSR_INS5_IJNSA_ILi8EEESG_EEENS5_IJSG_SB_EEEEEEEvNS4_8identityENS4_13SM90_TMA_LOADES19_vS1A_EENS_8epilogue10collective18CollectiveEpilogueINS1D_23Sm100TmaWarpSpecializedILi2ELi2ELi32ELb0ELb0EEEJSH_NS5_IJNSR_ISF_SB_EES1I_EEEaSI_aSI_NS1D_6fusion15FusionCallbacksIS1H_NS1K_17LinearCombinationIaiaiLNS_15FloatRoundStyleE2EEESH_S1J_JEEENS4_5SM1004TMEM4LOAD26SM100_TMEM_LOAD_16dp32b32xES1B_NS10_INS11_ILi2ELi4ELi3EEES14_NSR_INS5_IJS15_SF_EEENS5_IJSF_SB_EEEEEEENS4_39AutoVectorizingCopyWithAssumedAlignmentILi128EEENS4_14SM90_TMA_STOREES1Y_S20_S20_EEEvvEEEEvNT_6ParamsE,"aw",@nobits
	.sectionflags	@""
	.align	16
	.zero		1024


//--------------------- .nv.shared.reserved.0     --------------------------
	.section	.nv.shared.reserved.0,"aw",@nobits
	.weak		__nv_reservedSMEM_offset_0_alias
	.size		__nv_reservedSMEM_offset_0_alias, 0, 64
	.other		__nv_reservedSMEM_offset_0_alias,@"STO_CUDA_RESERVED_SHARED STV_DEFAULT"
__nv_reservedSMEM_offset_0_alias:
	.zero		0
.nv.shared.reserved.0:
	.zero		64
	.weak		__nv_reservedSMEM_tcgen05_partition
	.type		__nv_reservedSMEM_tcgen05_partition,@object
	.size		__nv_reservedSMEM_tcgen05_partition,(.L_0 - __nv_reservedSMEM_tcgen05_partition)
__nv_reservedSMEM_tcgen05_partition:
	.zero		32
.L_0:


//--------------------- .nv.global                --------------------------
	.section	.nv.global,"aw",@nobits
.nv.global:
	.type		_ZN40_INTERNAL_55ea4860_4_k_cu_2730cd21_100344cute1_E,@object
	.size		_ZN40_INTERNAL_55ea4860_4_k_cu_2730cd21_100344cute1_E,(_ZN40_INTERNAL_55ea4860_4_k_cu_2730cd21_100344cuda3std3__45__cpo6cbeginE - _ZN40_INTERNAL_55ea4860_4_k_cu_2730cd21_100344cute1_E)
_ZN40_INTERNAL_55ea4860_4_k_cu_2730cd21_100344cute1_E:
	.zero		1
	.type		_ZN40_INTERNAL_55ea4860_4_k_cu_2730cd21_100344cuda3std3__45__cpo6cbeginE,@object
	.size		_ZN40_INTERNAL_55ea4860_4_k_cu_2730cd21_100344cuda3std3__45__cpo6cbeginE,(_ZN40_INTERNAL_55ea4860_4_k_cu_2730cd21_100344cuda3std3__48in_placeE - _ZN40_INTERNAL_55ea4860_4_k_cu_2730cd21_100344cuda3std3__45__cpo6cbeginE)
_ZN40_INTERNAL_55ea4860_4_k_cu_2730cd21_100344cuda3std3__45__cpo6cbeginE:
	.zero		1
	.type		_ZN40_INTERNAL_55ea4860_4_k_cu_2730cd21_100344cuda3std3__48in_placeE,@object
	.size		_ZN40_INTERNAL_55ea4860_4_k_cu_2730cd21_100344cuda3std3__48in_placeE,(_ZN40_INTERNAL_55ea4860_4_k_cu_2730cd21_100344cuda3std6ranges3__45__cpo9iter_moveE - _ZN40_INTERNAL_55ea4860_4_k_cu_2730cd21_100344cuda3std3__48in_placeE)
_ZN40_INTERNAL_55ea4860_4_k_cu_2730cd21_100344cuda3std3__48in_placeE:
	.zero		1
	.type		_ZN40_INTERNAL_55ea4860_4_k_cu_2730cd21_100344cuda3std6ranges3__45__cpo9iter_moveE,@object
	.size		_ZN40_INTERNAL_55ea4860_4_k_cu_2730cd21_100344cuda3std6ranges3__45__cpo9iter_moveE,(_ZN40_INTERNAL_55ea4860_4_k_cu_2730cd21_100344cuda3std3__45__cpo5beginE - _ZN40_INTERNAL_55ea4860_4_k_cu_2730cd21_100344cuda3std6ranges3__45__cpo9iter_moveE)
_ZN40_INTERNAL_55ea4860_4_k_cu_2730cd21_100344cuda3std6ranges3__45__cpo9iter_moveE:
	.zero		1
	.type		_ZN40_INTERNAL_55ea4860_4_k_cu_2730cd21_100344cuda3std3__45__cpo5beginE,@object
	.size		_ZN40_INTERNAL_55ea4860_4_k_cu_2730cd21_100344cuda3std3__45__cpo5beginE,(_ZN40_INTERNAL_55ea4860_4_k_cu_2730cd21_100344cuda3std3__442_GLOBAL__N__55ea4860_4_k_cu_2730cd21_100346ignoreE - _ZN40_INTERNAL_55ea4860_4_k_cu_2730cd21_100344cuda3std3__45__cpo5beginE)
_ZN40_INTERNAL_55ea4860_4_k_cu_2730cd21_100344cuda3std3__45__cpo5beginE:
	.zero		1
	.type		_ZN40_INTERNAL_55ea4860_4_k_cu_2730cd21_100344cuda3std3__442_GLOBAL__N__55ea4860_4_k_cu_2730cd21_100346ignoreE,@object
	.size		_ZN40_INTERNAL_55ea4860_4_k_cu_2730cd21_100344cuda3std3__442_GLOBAL__N__55ea4860_4_k_cu_2730cd21_100346ignoreE,(_ZN40_INTERNAL_55ea4860_4_k_cu_2730cd21_100344cute7productE - _ZN40_INTERNAL_55ea4860_4_k_cu_2730cd21_100344cuda3std3__442_GLOBAL__N__55ea4860_4_k_cu_2730cd21_100346ignoreE)
_ZN40_INTERNAL_55ea4860_4_k_cu_2730cd21_100344cuda3std3__442_GLOBAL__N__55ea4860_4_k_cu_2730cd21_100346ignoreE:
	.zero		1
	.type		_ZN40_INTERNAL_55ea4860_4_k_cu_2730cd21_100344cute7productE,@object
	.size		_ZN40_INTERNAL_55ea4860_4_k_cu_2730cd21_100344cute7productE,(_ZN40_INTERNAL_55ea4860_4_k_cu_2730cd21_100344cuda3std3__45__cpo3endE - _ZN40_INTERNAL_55ea4860_4_k_cu_2730cd21_100344cute7productE)
_ZN40_INTERNAL_55ea4860_4_k_cu_2730cd21_100344cute7productE:
	.zero		1
	.type		_ZN40_INTERNAL_55ea4860_4_k_cu_2730cd21_100344cuda3std3__45__cpo3endE,@object
	.size		_ZN40_INTERNAL_55ea4860_4_k_cu_2730cd21_100344cuda3std3__45__cpo3endE,(_ZN40_INTERNAL_55ea4860_4_k_cu_2730cd21_100344cuda3std3__419piecewise_constructE - _ZN40_INTERNAL_55ea4860_4_k_cu_2730cd21_100344cuda3std3__45__cpo3endE)
_ZN40_INTERNAL_55ea4860_4_k_cu_2730cd21_100344cuda3std3__45__cpo3endE:
	.zero		1
	.type		_ZN40_INTERNAL_55ea4860_4_k_cu_2730cd21_100344cuda3std3__419piecewise_constructE,@object
	.size		_ZN40_INTERNAL_55ea4860_4_k_cu_2730cd21_100344cuda3std3__419piecewise_constructE,(_ZN40_INTERNAL_55ea4860_4_k_cu_2730cd21_100344cuda3std3__45__cpo4cendE - _ZN40_INTERNAL_55ea4860_4_k_cu_2730cd21_100344cuda3std3__419piecewise_constructE)
_ZN40_INTERNAL_55ea4860_4_k_cu_2730cd21_100344cuda3std3__419piecewise_constructE:
	.zero		1
	.type		_ZN40_INTERNAL_55ea4860_4_k_cu_2730cd21_100344cuda3std3__45__cpo4cendE,@object
	.size		_ZN40_INTERNAL_55ea4860_4_k_cu_2730cd21_100344cuda3std3__45__cpo4cendE,(_ZN40_INTERNAL_55ea4860_4_k_cu_2730cd21_100344cuda3std6ranges3__45__cpo4swapE - _ZN40_INTERNAL_55ea4860_4_k_cu_2730cd21_100344cuda3std3__45__cpo4cendE)
_ZN40_INTERNAL_55ea4860_4_k_cu_2730cd21_100344cuda3std3__45__cpo4cendE:
	.zero		1
	.type		_ZN40_INTERNAL_55ea4860_4_k_cu_2730cd21_100344cuda3std6ranges3__45__cpo4swapE,@object
	.size		_ZN40_INTERNAL_55ea4860_4_k_cu_2730cd21_100344cuda3std6ranges3__45__cpo4swapE,(.L_10 - _ZN40_INTERNAL_55ea4860_4_k_cu_2730cd21_100344cuda3std6ranges3__45__cpo4swapE)
_ZN40_INTERNAL_55ea4860_4_k_cu_2730cd21_100344cuda3std6ranges3__45__cpo4swapE:
	.zero		1
.L_10:


//--------------------- .nv.constant0._ZN7cutlass13device_kernelINS_4gemm6kernel13GemmUniversalIN4cute5tupleIJiiiiEEENS1_10collective13CollectiveMmaINS1_35MainloopSm100TmaUmmaWarpSpecializedILi3ELi2ELi4ENS5_IJNS4_1CILi1EEENSA_ILi2EEESB_EEEEENS5_IJNSA_ILi64EEENSA_ILi128EEESG_EEEaNS5_IJlSB_lEEEaSI_NS4_8TiledMMAINS4_8MMA_AtomIJNS4_15SM100_MMA_S8_SSIaaiLi64ELi128ELNS4_4UMMA5MajorE0ELSN_0ELNSM_8SaturateE0EEEEEENS4_6LayoutINS5_IJSB_SB_SB_EEENS5_IJNSA_ILi0EEEST_ST_EEEEENS5_IJNS4_10UnderscoreESW_SW_EEEEENS4_23SM90_TMA_LOAD_MULTICASTENS4_14ComposedLayoutINS4_7SwizzleILi3ELi4ELi3EEENS4_18smem_ptr_flag_bitsILi8EEENSR_INS5_IJNSA_ILi8EEESG_EEENS5_IJSG_SB_EEEEEEEvNS4_8identityENS4_13SM90_TMA_LOADES19_vS1A_EENS_8epilogue10collective18CollectiveEpilogueINS1D_23Sm100TmaWarpSpecializedILi2ELi2ELi32ELb0ELb0EEEJSH_NS5_IJNSR_ISF_SB_EES1I_EEEaSI_aSI_NS1D_6fusion15FusionCallbacksIS1H_NS1K_17LinearCombinationIaiaiLNS_15FloatRoundStyleE2EEESH_S1J_JEEENS4_5SM1004TMEM4LOAD26SM100_TMEM_LOAD_16dp32b32xES1B_NS10_INS11_ILi2ELi4ELi3EEES14_NSR_INS5_IJS15_SF_EEENS5_IJSF_SB_EEEEEEENS4_39AutoVectorizingCopyWithAssumedAlignmentILi128EEENS4_14SM90_TMA_STOREES1Y_S20_S20_EEEvvEEEEvNT_6ParamsE --------------------------
	.section	.nv.constant0._ZN7cutlass13device_kernelINS_4gemm6kernel13GemmUniversalIN4cute5tupleIJiiiiEEENS1_10collective13CollectiveMmaINS1_35MainloopSm100TmaUmmaWarpSpecializedILi3ELi2ELi4ENS5_IJNS4_1CILi1EEENSA_ILi2EEESB_EEEEENS5_IJNSA_ILi64EEENSA_ILi128EEESG_EEEaNS5_IJlSB_lEEEaSI_NS4_8TiledMMAINS4_8MMA_AtomIJNS4_15SM100_MMA_S8_SSIaaiLi64ELi128ELNS4_4UMMA5MajorE0ELSN_0ELNSM_8SaturateE0EEEEEENS4_6LayoutINS5_IJSB_SB_SB_EEENS5_IJNSA_ILi0EEEST_ST_EEEEENS5_IJNS4_10UnderscoreESW_SW_EEEEENS4_23SM90_TMA_LOAD_MULTICASTENS4_14ComposedLayoutINS4_7SwizzleILi3ELi4ELi3EEENS4_18smem_ptr_flag_bitsILi8EEENSR_INS5_IJNSA_ILi8EEESG_EEENS5_IJSG_SB_EEEEEEEvNS4_8identityENS4_13SM90_TMA_LOADES19_vS1A_EENS_8epilogue10collective18CollectiveEpilogueINS1D_23Sm100TmaWarpSpecializedILi2ELi2ELi32ELb0ELb0EEEJSH_NS5_IJNSR_ISF_SB_EES1I_EEEaSI_aSI_NS1D_6fusion15FusionCallbacksIS1H_NS1K_17LinearCombinationIaiaiLNS_15FloatRoundStyleE2EEESH_S1J_JEEENS4_5SM1004TMEM4LOAD26SM100_TMEM_LOAD_16dp32b32xES1B_NS10_INS11_ILi2ELi4ELi3EEES14_NSR_INS5_IJS15_SF_EEENS5_IJSF_SB_EEEEEEENS4_39AutoVectorizingCopyWithAssumedAlignmentILi128EEENS4_14SM90_TMA_STOREES1Y_S20_S20_EEEvvEEEEvNT_6ParamsE,"a",@progbits
	.sectionflags	@""
	.align	4
.nv.constant0._ZN7cutlass13device_kernelINS_4gemm6kernel13GemmUniversalIN4cute5tupleIJiiiiEEENS1_10collective13CollectiveMmaINS1_35MainloopSm100TmaUmmaWarpSpecializedILi3ELi2ELi4ENS5_IJNS4_1CILi1EEENSA_ILi2EEESB_EEEEENS5_IJNSA_ILi64EEENSA_ILi128EEESG_EEEaNS5_IJlSB_lEEEaSI_NS4_8TiledMMAINS4_8MMA_AtomIJNS4_15SM100_MMA_S8_SSIaaiLi64ELi128ELNS4_4UMMA5MajorE0ELSN_0ELNSM_8SaturateE0EEEEEENS4_6LayoutINS5_IJSB_SB_SB_EEENS5_IJNSA_ILi0EEEST_ST_EEEEENS5_IJNS4_10UnderscoreESW_SW_EEEEENS4_23SM90_TMA_LOAD_MULTICASTENS4_14ComposedLayoutINS4_7SwizzleILi3ELi4ELi3EEENS4_18smem_ptr_flag_bitsILi8EEENSR_INS5_IJNSA_ILi8EEESG_EEENS5_IJSG_SB_EEEEEEEvNS4_8identityENS4_13SM90_TMA_LOADES19_vS1A_EENS_8epilogue10collective18CollectiveEpilogueINS1D_23Sm100TmaWarpSpecializedILi2ELi2ELi32ELb0ELb0EEEJSH_NS5_IJNSR_ISF_SB_EES1I_EEEaSI_aSI_NS1D_6fusion15FusionCallbacksIS1H_NS1K_17LinearCombinationIaiaiLNS_15FloatRoundStyleE2EEESH_S1J_JEEENS4_5SM1004TMEM4LOAD26SM100_TMEM_LOAD_16dp32b32xES1B_NS10_INS11_ILi2ELi4ELi3EEES14_NSR_INS5_IJS15_SF_EEENS5_IJSF_SB_EEEEEEENS4_39AutoVectorizingCopyWithAssumedAlignmentILi128EEENS4_14SM90_TMA_STOREES1Y_S20_S20_EEEvvEEEEvNT_6ParamsE:
	.zero		2944


//--------------------- SYMBOLS --------------------------

	.type		.nv.reservedSmem.offset0,@object
	.size		.nv.reservedSmem.offset0,0x4
	.type		.nv.reservedSmem.cap,@object
	.size		.nv.reservedSmem.cap,0x4
	.type		__assertfail,@function
